
	.version 1.4
.target sm_10, map_f64_to_f32

	


	
	


	
	
	
	
	
	
	

.file	1	"<command-line>"
.file	2	"/tmp/tmpxft_000065ab_00000000-15_quasirandomGenerator_SM10.compute_10.cudafe2.gpu"
.file	3	"/tmp/tmpxft_000065ab_00000000-9_quasirandomGenerator_SM10.compute_10.cudafe1.gpu"
.file	4	"/usr/lib/gcc/x86_64-linux-gnu/4.6/include/stddef.h"
.file	5	"/home/paperspace/cudax/cuda/include/crt/device_runtime.h"
.file	6	"/home/paperspace/cudax/cuda/include/host_defines.h"
.file	7	"/home/paperspace/cudax/cuda/include/builtin_types.h"
.file	8	"/home/paperspace/cudax/cuda/include/device_types.h"
.file	9	"/home/paperspace/cudax/cuda/include/driver_types.h"
.file	10	"/home/paperspace/cudax/cuda/include/surface_types.h"
.file	11	"/home/paperspace/cudax/cuda/include/texture_types.h"
.file	12	"/home/paperspace/cudax/cuda/include/vector_types.h"
.file	13	"/home/paperspace/cudax/cuda/include/device_launch_parameters.h"
.file	14	"/home/paperspace/cudax/cuda/include/crt/storage_class.h"
.file	15	"quasirandomGenerator_kernel.cuh"
.file	16	"/home/paperspace/cudax/cuda/include/common_functions.h"
.file	17	"/home/paperspace/cudax/cuda/include/math_functions.h"
.file	18	"/home/paperspace/cudax/cuda/include/math_constants.h"
.file	19	"/home/paperspace/cudax/cuda/include/device_functions.h"
.file	20	"/home/paperspace/cudax/cuda/include/sm_11_atomic_functions.h"
.file	21	"/home/paperspace/cudax/cuda/include/sm_12_atomic_functions.h"
.file	22	"/home/paperspace/cudax/cuda/include/sm_13_double_functions.h"
.file	23	"/home/paperspace/cudax/cuda/include/sm_20_atomic_functions.h"
.file	24	"/home/paperspace/cudax/cuda/include/sm_32_atomic_functions.h"
.file	25	"/home/paperspace/cudax/cuda/include/sm_35_atomic_functions.h"
.file	26	"/home/paperspace/cudax/cuda/include/sm_20_intrinsics.h"
.file	27	"/home/paperspace/cudax/cuda/include/sm_30_intrinsics.h"
.file	28	"/home/paperspace/cudax/cuda/include/sm_32_intrinsics.h"
.file	29	"/home/paperspace/cudax/cuda/include/sm_35_intrinsics.h"
.file	30	"/home/paperspace/cudax/cuda/include/surface_functions.h"
.file	31	"/home/paperspace/cudax/cuda/include/texture_fetch_functions.h"
.file	32	"/home/paperspace/cudax/cuda/include/texture_indirect_functions.h"
.file	33	"/home/paperspace/cudax/cuda/include/surface_indirect_functions.h"
.file	34	"/home/paperspace/cudax/cuda/include/math_functions_dbl_ptx1.h"

.const .align 4 .b8 c_Table[372];

.entry _Z26quasirandomGeneratorKernelPfjj (
.param .u64 __cudaparm__Z26quasirandomGeneratorKernelPfjj_d_Output,
.param .u32 __cudaparm__Z26quasirandomGeneratorKernelPfjj_seed,
.param .u32 __cudaparm__Z26quasirandomGeneratorKernelPfjj_N)
{
.reg .u32 %r<140>;
.reg .u64 %rd<10>;
.reg .f32 %f<5>;
.reg .pred %p<35>;
.loc	15	39	0
$LDWbegin__Z26quasirandomGeneratorKernelPfjj:
.loc	15	45	0
cvt.u32.u16 %r1, %ntid.x;
cvt.u32.u16 %r2, %ctaid.x;
mul24.lo.u32 %r3, %r1, %r2;
cvt.u32.u16 %r4, %tid.x;
add.u32 %r5, %r4, %r3;
mov.s32 %r6, %r5;
ld.param.u32 %r7, [__cudaparm__Z26quasirandomGeneratorKernelPfjj_N];
setp.ge.u32 %p1, %r5, %r7;
@%p1 bra $Lt_0_3074;
cvt.u64.u16 %rd1, %tid.y;
mov.u64 %rd2, c_Table;
mul.lo.u64 %rd3, %rd1, 124;
add.u64 %rd4, %rd2, %rd3;
ld.param.u32 %r8, [__cudaparm__Z26quasirandomGeneratorKernelPfjj_seed];
add.u32 %r9, %r8, %r5;
cvt.u32.u64 %r10, %rd1;
cvt.u32.u16 %r11, %nctaid.x;
mul24.lo.u32 %r12, %r1, %r11;
ld.param.u32 %r7, [__cudaparm__Z26quasirandomGeneratorKernelPfjj_N];
mul24.lo.u32 %r13, %r10, %r7;
add.u32 %r14, %r13, %r5;
ld.param.u64 %rd5, [__cudaparm__Z26quasirandomGeneratorKernelPfjj_d_Output];
$Lt_0_3586:
and.b32 %r15, %r9, 1;
mov.u32 %r16, 0;
setp.eq.s32 %p2, %r15, %r16;
@%p2 bra $Lt_0_4098;
.loc	15	50	0
ld.const.u32 %r17, [%rd4+0];
bra.uni $Lt_0_3842;
$Lt_0_4098:
mov.u32 %r17, 0;
$Lt_0_3842:
shl.b32 %r18, %r9, 30;
shr.u32 %r19, %r18, 31;
mov.u32 %r20, 0;
setp.eq.s32 %p3, %r19, %r20;
@%p3 bra $Lt_0_4354;
ld.const.u32 %r21, [%rd4+4];
xor.b32 %r17, %r21, %r17;
$Lt_0_4354:
shl.b32 %r22, %r9, 29;
shr.u32 %r23, %r22, 31;
mov.u32 %r24, 0;
setp.eq.s32 %p4, %r23, %r24;
@%p4 bra $Lt_0_4866;
ld.const.u32 %r25, [%rd4+8];
xor.b32 %r17, %r25, %r17;
$Lt_0_4866:
shl.b32 %r26, %r9, 28;
shr.u32 %r27, %r26, 31;
mov.u32 %r28, 0;
setp.eq.s32 %p5, %r27, %r28;
@%p5 bra $Lt_0_5378;
ld.const.u32 %r29, [%rd4+12];
xor.b32 %r17, %r29, %r17;
$Lt_0_5378:
shl.b32 %r30, %r9, 27;
shr.u32 %r31, %r30, 31;
mov.u32 %r32, 0;
setp.eq.s32 %p6, %r31, %r32;
@%p6 bra $Lt_0_5890;
ld.const.u32 %r33, [%rd4+16];
xor.b32 %r17, %r33, %r17;
$Lt_0_5890:
shl.b32 %r34, %r9, 26;
shr.u32 %r35, %r34, 31;
mov.u32 %r36, 0;
setp.eq.s32 %p7, %r35, %r36;
@%p7 bra $Lt_0_6402;
ld.const.u32 %r37, [%rd4+20];
xor.b32 %r17, %r37, %r17;
$Lt_0_6402:
shl.b32 %r38, %r9, 25;
shr.u32 %r39, %r38, 31;
mov.u32 %r40, 0;
setp.eq.s32 %p8, %r39, %r40;
@%p8 bra $Lt_0_6914;
ld.const.u32 %r41, [%rd4+24];
xor.b32 %r17, %r41, %r17;
$Lt_0_6914:
shl.b32 %r42, %r9, 24;
shr.u32 %r43, %r42, 31;
mov.u32 %r44, 0;
setp.eq.s32 %p9, %r43, %r44;
@%p9 bra $Lt_0_7426;
ld.const.u32 %r45, [%rd4+28];
xor.b32 %r17, %r45, %r17;
$Lt_0_7426:
shl.b32 %r46, %r9, 23;
shr.u32 %r47, %r46, 31;
mov.u32 %r48, 0;
setp.eq.s32 %p10, %r47, %r48;
@%p10 bra $Lt_0_7938;
ld.const.u32 %r49, [%rd4+32];
xor.b32 %r17, %r49, %r17;
$Lt_0_7938:
shl.b32 %r50, %r9, 22;
shr.u32 %r51, %r50, 31;
mov.u32 %r52, 0;
setp.eq.s32 %p11, %r51, %r52;
@%p11 bra $Lt_0_8450;
ld.const.u32 %r53, [%rd4+36];
xor.b32 %r17, %r53, %r17;
$Lt_0_8450:
shl.b32 %r54, %r9, 21;
shr.u32 %r55, %r54, 31;
mov.u32 %r56, 0;
setp.eq.s32 %p12, %r55, %r56;
@%p12 bra $Lt_0_8962;
ld.const.u32 %r57, [%rd4+40];
xor.b32 %r17, %r57, %r17;
$Lt_0_8962:
shl.b32 %r58, %r9, 20;
shr.u32 %r59, %r58, 31;
mov.u32 %r60, 0;
setp.eq.s32 %p13, %r59, %r60;
@%p13 bra $Lt_0_9474;
ld.const.u32 %r61, [%rd4+44];
xor.b32 %r17, %r61, %r17;
$Lt_0_9474:
shl.b32 %r62, %r9, 19;
shr.u32 %r63, %r62, 31;
mov.u32 %r64, 0;
setp.eq.s32 %p14, %r63, %r64;
@%p14 bra $Lt_0_9986;
ld.const.u32 %r65, [%rd4+48];
xor.b32 %r17, %r65, %r17;
$Lt_0_9986:
shl.b32 %r66, %r9, 18;
shr.u32 %r67, %r66, 31;
mov.u32 %r68, 0;
setp.eq.s32 %p15, %r67, %r68;
@%p15 bra $Lt_0_10498;
ld.const.u32 %r69, [%rd4+52];
xor.b32 %r17, %r69, %r17;
$Lt_0_10498:
shl.b32 %r70, %r9, 17;
shr.u32 %r71, %r70, 31;
mov.u32 %r72, 0;
setp.eq.s32 %p16, %r71, %r72;
@%p16 bra $Lt_0_11010;
ld.const.u32 %r73, [%rd4+56];
xor.b32 %r17, %r73, %r17;
$Lt_0_11010:
shl.b32 %r74, %r9, 16;
shr.u32 %r75, %r74, 31;
mov.u32 %r76, 0;
setp.eq.s32 %p17, %r75, %r76;
@%p17 bra $Lt_0_11522;
ld.const.u32 %r77, [%rd4+60];
xor.b32 %r17, %r77, %r17;
$Lt_0_11522:
shl.b32 %r78, %r9, 15;
shr.u32 %r79, %r78, 31;
mov.u32 %r80, 0;
setp.eq.s32 %p18, %r79, %r80;
@%p18 bra $Lt_0_12034;
ld.const.u32 %r81, [%rd4+64];
xor.b32 %r17, %r81, %r17;
$Lt_0_12034:
shl.b32 %r82, %r9, 14;
shr.u32 %r83, %r82, 31;
mov.u32 %r84, 0;
setp.eq.s32 %p19, %r83, %r84;
@%p19 bra $Lt_0_12546;
ld.const.u32 %r85, [%rd4+68];
xor.b32 %r17, %r85, %r17;
$Lt_0_12546:
shl.b32 %r86, %r9, 13;
shr.u32 %r87, %r86, 31;
mov.u32 %r88, 0;
setp.eq.s32 %p20, %r87, %r88;
@%p20 bra $Lt_0_13058;
ld.const.u32 %r89, [%rd4+72];
xor.b32 %r17, %r89, %r17;
$Lt_0_13058:
shl.b32 %r90, %r9, 12;
shr.u32 %r91, %r90, 31;
mov.u32 %r92, 0;
setp.eq.s32 %p21, %r91, %r92;
@%p21 bra $Lt_0_13570;
ld.const.u32 %r93, [%rd4+76];
xor.b32 %r17, %r93, %r17;
$Lt_0_13570:
shl.b32 %r94, %r9, 11;
shr.u32 %r95, %r94, 31;
mov.u32 %r96, 0;
setp.eq.s32 %p22, %r95, %r96;
@%p22 bra $Lt_0_14082;
ld.const.u32 %r97, [%rd4+80];
xor.b32 %r17, %r97, %r17;
$Lt_0_14082:
shl.b32 %r98, %r9, 10;
shr.u32 %r99, %r98, 31;
mov.u32 %r100, 0;
setp.eq.s32 %p23, %r99, %r100;
@%p23 bra $Lt_0_14594;
ld.const.u32 %r101, [%rd4+84];
xor.b32 %r17, %r101, %r17;
$Lt_0_14594:
shl.b32 %r102, %r9, 9;
shr.u32 %r103, %r102, 31;
mov.u32 %r104, 0;
setp.eq.s32 %p24, %r103, %r104;
@%p24 bra $Lt_0_15106;
ld.const.u32 %r105, [%rd4+88];
xor.b32 %r17, %r105, %r17;
$Lt_0_15106:
shl.b32 %r106, %r9, 8;
shr.u32 %r107, %r106, 31;
mov.u32 %r108, 0;
setp.eq.s32 %p25, %r107, %r108;
@%p25 bra $Lt_0_15618;
ld.const.u32 %r109, [%rd4+92];
xor.b32 %r17, %r109, %r17;
$Lt_0_15618:
shl.b32 %r110, %r9, 7;
shr.u32 %r111, %r110, 31;
mov.u32 %r112, 0;
setp.eq.s32 %p26, %r111, %r112;
@%p26 bra $Lt_0_16130;
ld.const.u32 %r113, [%rd4+96];
xor.b32 %r17, %r113, %r17;
$Lt_0_16130:
shl.b32 %r114, %r9, 6;
shr.u32 %r115, %r114, 31;
mov.u32 %r116, 0;
setp.eq.s32 %p27, %r115, %r116;
@%p27 bra $Lt_0_16642;
ld.const.u32 %r117, [%rd4+100];
xor.b32 %r17, %r117, %r17;
$Lt_0_16642:
shl.b32 %r118, %r9, 5;
shr.u32 %r119, %r118, 31;
mov.u32 %r120, 0;
setp.eq.s32 %p28, %r119, %r120;
@%p28 bra $Lt_0_17154;
ld.const.u32 %r121, [%rd4+104];
xor.b32 %r17, %r121, %r17;
$Lt_0_17154:
shl.b32 %r122, %r9, 4;
shr.u32 %r123, %r122, 31;
mov.u32 %r124, 0;
setp.eq.s32 %p29, %r123, %r124;
@%p29 bra $Lt_0_17666;
ld.const.u32 %r125, [%rd4+108];
xor.b32 %r17, %r125, %r17;
$Lt_0_17666:
shl.b32 %r126, %r9, 3;
shr.u32 %r127, %r126, 31;
mov.u32 %r128, 0;
setp.eq.s32 %p30, %r127, %r128;
@%p30 bra $Lt_0_18178;
ld.const.u32 %r129, [%rd4+112];
xor.b32 %r17, %r129, %r17;
$Lt_0_18178:
shl.b32 %r130, %r9, 2;
shr.u32 %r131, %r130, 31;
mov.u32 %r132, 0;
setp.eq.s32 %p31, %r131, %r132;
@%p31 bra $Lt_0_18690;
ld.const.u32 %r133, [%rd4+116];
xor.b32 %r17, %r133, %r17;
$Lt_0_18690:
shl.b32 %r134, %r9, 1;
shr.u32 %r135, %r134, 31;
mov.u32 %r136, 0;
setp.eq.s32 %p32, %r135, %r136;
@%p32 bra $Lt_0_19202;
ld.const.u32 %r137, [%rd4+120];
xor.b32 %r17, %r137, %r17;
$Lt_0_19202:
.loc	15	52	0
add.u32 %r138, %r17, 1;
cvt.rn.f32.u32 %f1, %r138;
mov.f32 %f2, 0f30000000; 
	mul.f32 %f3, %f1, %f2;
cvt.u64.u32 %rd6, %r14;
mul.wide.u32 %rd7, %r14, 4;
.loc	15	45	0
ld.param.u64 %rd5, [__cudaparm__Z26quasirandomGeneratorKernelPfjj_d_Output];
.loc	15	52	0
add.u64 %rd8, %rd5, %rd7;
st.global.f32 [%rd8+0], %f3;
add.u32 %r6, %r12, %r6;
add.u32 %r14, %r12, %r14;
add.u32 %r9, %r9, %r12;
.loc	15	45	0
ld.param.u32 %r7, [__cudaparm__Z26quasirandomGeneratorKernelPfjj_N];
.loc	15	52	0
setp.lt.u32 %p33, %r6, %r7;
@%p33 bra $Lt_0_3586;
$Lt_0_3074:
.loc	15	54	0
exit;
$LDWend__Z26quasirandomGeneratorKernelPfjj:
} 

.entry _Z16inverseCNDKernelPfPjj (
.param .u64 __cudaparm__Z16inverseCNDKernelPfPjj_d_Output,
.param .u64 __cudaparm__Z16inverseCNDKernelPfPjj_d_Input,
.param .u32 __cudaparm__Z16inverseCNDKernelPfPjj_pathN)
{
.reg .u32 %r<32>;
.reg .u64 %rd<17>;
.reg .f32 %f<104>;
.reg .pred %p<13>;
.loc	15	215	0
$LDWbegin__Z16inverseCNDKernelPfPjj:
ld.param.u32 %r1, [__cudaparm__Z16inverseCNDKernelPfPjj_pathN];
cvt.u32.u16 %r2, %tid.x;
cvt.u32.u16 %r3, %ctaid.x;
cvt.u32.u16 %r4, %ntid.x;
ld.param.u64 %rd1, [__cudaparm__Z16inverseCNDKernelPfPjj_d_Input];
mov.u64 %rd2, 0;
setp.eq.u64 %p1, %rd1, %rd2;
@%p1 bra $Lt_1_7938;
.loc	15	223	0
mul24.lo.u32 %r5, %r4, %r3;
add.u32 %r6, %r5, %r2;
mov.s32 %r7, %r6;
.loc	15	215	0
ld.param.u32 %r1, [__cudaparm__Z16inverseCNDKernelPfPjj_pathN];
.loc	15	223	0
setp.ge.u32 %p2, %r6, %r1;
@%p2 bra $Lt_1_10242;
cvt.u32.u16 %r8, %nctaid.x;
mul24.lo.u32 %r9, %r4, %r8;
cvt.u64.u32 %rd3, %r6;
cvt.s64.u32 %rd4, %r9;
mul.wide.u32 %rd5, %r6, 4;
mul.wide.u32 %rd6, %r9, 4;
.loc	15	215	0
ld.param.u64 %rd1, [__cudaparm__Z16inverseCNDKernelPfPjj_d_Input];
.loc	15	223	0
add.u64 %rd7, %rd5, %rd1;
ld.param.u64 %rd8, [__cudaparm__Z16inverseCNDKernelPfPjj_d_Output];
add.u64 %rd9, %rd8, %rd5;
$Lt_1_8706:
.loc	15	224	0
ld.global.u32 %r10, [%rd7+0];
.loc	15	225	0
mov.s32 %r11, %r10;
mov.u32 %r12, 0;
setp.ge.s32 %p3, %r10, %r12;
@%p3 bra $Lt_1_9218;
mov.s32 %r13, -1;
sub.s32 %r11, %r13, %r10;
mov.s32 %r14, 1;
bra.uni $Lt_1_8962;
$Lt_1_9218:
mov.s32 %r14, 0;
$Lt_1_8962:
cvt.rn.f32.u32 %f1, %r11;
mov.f32 %f2, 0f2f000000; 
	mov.f32 %f3, 0f2f800000; 
	mad.f32 %f4, %f1, %f3, %f2;
mov.f32 %f5, 0fbf000000; 
	add.f32 %f6, %f4, %f5;
mov.f32 %f7, 0fbed70a3d; 
	setp.gt.f32 %p4, %f6, %f7;
@!%p4 bra $Lt_1_9730;
mul.f32 %f8, %f6, %f6;
mov.f32 %f9, 0f40206c99; 
	mov.f32 %f10, 0fc194eb85; 
	mov.f32 %f11, 0f42259096; 
	mov.f32 %f12, 0fc1cb874b; 
	mad.f32 %f13, %f12, %f8, %f11;
mad.f32 %f14, %f8, %f13, %f10;
mad.f32 %f15, %f8, %f14, %f9;
mul.f32 %f16, %f6, %f15;
mov.f32 %f17, 0f3f800000; 
	mov.f32 %f18, 0fc1079380; 
	mov.f32 %f19, 0f41b8aabd; 
	mov.f32 %f20, 0fc1a87f78; 
	mov.f32 %f21, 0f40485f81; 
	mad.f32 %f22, %f21, %f8, %f20;
mad.f32 %f23, %f8, %f22, %f19;
mad.f32 %f24, %f8, %f23, %f18;
mad.f32 %f25, %f8, %f24, %f17;
div.full.f32 %f26, %f16, %f25;
bra.uni $Lt_1_9474;
$Lt_1_9730:
lg2.approx.f32 %f27, %f4;
mov.f32 %f28, 0fbf317218; 
	mul.f32 %f29, %f27, %f28;
lg2.approx.f32 %f30, %f29;
mov.f32 %f31, 0f3f317218; 
	mul.f32 %f32, %f30, %f31;
mov.f32 %f33, 0f3eacc996; 
	mov.f32 %f34, 0f3f79e636; 
	mov.f32 %f35, 0f3e24a839; 
	mov.f32 %f36, 0f3ce2756c; 
	mov.f32 %f37, 0f3b7bb21f; 
	mov.f32 %f38, 0f39cf3175; 
	mov.f32 %f39, 0f3806f590; 
	mov.f32 %f40, 0f349b0eac; 
	mov.f32 %f41, 0f34d49e28; 
	mad.f32 %f42, %f32, %f41, %f40;
mad.f32 %f43, %f32, %f42, %f39;
mad.f32 %f44, %f32, %f43, %f38;
mad.f32 %f45, %f32, %f44, %f37;
mad.f32 %f46, %f32, %f45, %f36;
mad.f32 %f47, %f32, %f46, %f35;
mad.f32 %f48, %f32, %f47, %f34;
mad.f32 %f49, %f32, %f48, %f33;
neg.f32 %f26, %f49;
$Lt_1_9474:
neg.f32 %f50, %f26;
mov.s32 %r15, 0;
setp.ne.s32 %p5, %r14, %r15;
selp.f32 %f51, %f50, %f26, %p5;
st.global.f32 [%rd9+0], %f51;
add.u32 %r7, %r9, %r7;
add.u64 %rd9, %rd9, %rd6;
add.u64 %rd7, %rd7, %rd6;
.loc	15	215	0
ld.param.u32 %r1, [__cudaparm__Z16inverseCNDKernelPfPjj_pathN];
.loc	15	225	0
setp.lt.u32 %p6, %r7, %r1;
@%p6 bra $Lt_1_8706;
bra.uni $Lt_1_10242;
$Lt_1_7938:
.loc	15	231	0
mul24.lo.u32 %r16, %r4, %r3;
add.u32 %r17, %r16, %r2;
mov.s32 %r18, %r17;
.loc	15	215	0
ld.param.u32 %r1, [__cudaparm__Z16inverseCNDKernelPfPjj_pathN];
.loc	15	231	0
setp.ge.u32 %p7, %r17, %r1;
@%p7 bra $Lt_1_10242;
.loc	15	215	0
ld.param.u32 %r1, [__cudaparm__Z16inverseCNDKernelPfPjj_pathN];
.loc	15	231	0
add.u32 %r19, %r1, 1;
cvt.u64.u32 %rd10, %r17;
cvt.u32.u16 %r20, %nctaid.x;
mul24.lo.u32 %r21, %r4, %r20;
mov.u32 %r22, -1;
div.u32 %r23, %r22, %r19;
mul.wide.u32 %rd11, %r17, 4;
cvt.s64.u32 %rd12, %r21;
ld.param.u64 %rd13, [__cudaparm__Z16inverseCNDKernelPfPjj_d_Output];
add.u64 %rd14, %rd13, %rd11;
mul.wide.u32 %rd15, %r21, 4;
$Lt_1_10754:
.loc	15	233	0
add.u32 %r24, %r18, 1;
mul.lo.u32 %r25, %r24, %r23;
mov.s32 %r26, %r25;
mov.u32 %r27, 0;
setp.ge.s32 %p8, %r25, %r27;
@%p8 bra $Lt_1_11266;
mov.s32 %r28, -1;
sub.s32 %r26, %r28, %r25;
mov.s32 %r29, 1;
bra.uni $Lt_1_11010;
$Lt_1_11266:
mov.s32 %r29, 0;
$Lt_1_11010:
cvt.rn.f32.u32 %f52, %r26;
mov.f32 %f53, 0f2f000000; 
	mov.f32 %f54, 0f2f800000; 
	mad.f32 %f55, %f52, %f54, %f53;
mov.f32 %f56, 0fbf000000; 
	add.f32 %f57, %f55, %f56;
mov.f32 %f58, 0fbed70a3d; 
	setp.gt.f32 %p9, %f57, %f58;
@!%p9 bra $Lt_1_11778;
mul.f32 %f59, %f57, %f57;
mov.f32 %f60, 0f40206c99; 
	mov.f32 %f61, 0fc194eb85; 
	mov.f32 %f62, 0f42259096; 
	mov.f32 %f63, 0fc1cb874b; 
	mad.f32 %f64, %f63, %f59, %f62;
mad.f32 %f65, %f59, %f64, %f61;
mad.f32 %f66, %f59, %f65, %f60;
mul.f32 %f67, %f57, %f66;
mov.f32 %f68, 0f3f800000; 
	mov.f32 %f69, 0fc1079380; 
	mov.f32 %f70, 0f41b8aabd; 
	mov.f32 %f71, 0fc1a87f78; 
	mov.f32 %f72, 0f40485f81; 
	mad.f32 %f73, %f72, %f59, %f71;
mad.f32 %f74, %f59, %f73, %f70;
mad.f32 %f75, %f59, %f74, %f69;
mad.f32 %f76, %f59, %f75, %f68;
div.full.f32 %f77, %f67, %f76;
bra.uni $Lt_1_11522;
$Lt_1_11778:
lg2.approx.f32 %f78, %f55;
mov.f32 %f79, 0fbf317218; 
	mul.f32 %f80, %f78, %f79;
lg2.approx.f32 %f81, %f80;
mov.f32 %f82, 0f3f317218; 
	mul.f32 %f83, %f81, %f82;
mov.f32 %f84, 0f3eacc996; 
	mov.f32 %f85, 0f3f79e636; 
	mov.f32 %f86, 0f3e24a839; 
	mov.f32 %f87, 0f3ce2756c; 
	mov.f32 %f88, 0f3b7bb21f; 
	mov.f32 %f89, 0f39cf3175; 
	mov.f32 %f90, 0f3806f590; 
	mov.f32 %f91, 0f349b0eac; 
	mov.f32 %f92, 0f34d49e28; 
	mad.f32 %f93, %f83, %f92, %f91;
mad.f32 %f94, %f83, %f93, %f90;
mad.f32 %f95, %f83, %f94, %f89;
mad.f32 %f96, %f83, %f95, %f88;
mad.f32 %f97, %f83, %f96, %f87;
mad.f32 %f98, %f83, %f97, %f86;
mad.f32 %f99, %f83, %f98, %f85;
mad.f32 %f100, %f83, %f99, %f84;
neg.f32 %f77, %f100;
$Lt_1_11522:
neg.f32 %f101, %f77;
mov.s32 %r30, 0;
setp.ne.s32 %p10, %r29, %r30;
selp.f32 %f102, %f101, %f77, %p10;
st.global.f32 [%rd14+0], %f102;
add.u32 %r18, %r21, %r18;
add.u64 %rd14, %rd14, %rd15;
.loc	15	215	0
ld.param.u32 %r1, [__cudaparm__Z16inverseCNDKernelPfPjj_pathN];
.loc	15	233	0
setp.lt.u32 %p11, %r18, %r1;
@%p11 bra $Lt_1_10754;
$Lt_1_10242:
$Lt_1_7682:
.loc	15	236	0
exit;
$LDWend__Z16inverseCNDKernelPfPjj:
} 




// ===== COMPILED SASS (sm_100) =====

	.target	sm_100

	.elftype	@"ET_EXEC"


//--------------------- .note.nv.tkinfo           --------------------------
	.section	.note.nv.tkinfo,"",@"SHT_NOTE"
	.sectionflags	@"SHF_NOTE_NV_TKINFO"
	.tkinfo
        /*0018*/ 	.word	0x00000002
        /*0030*/ 	.string	""
        /*0030*/ 	.string	"ptxas"
        /*0030*/ 	.string	"Cuda compilation tools, release 13.0, V13.0.88"
        /*0030*/ 	.string	"Build cuda_13.0.r13.0/compiler.36424714_0"
        /*0030*/ 	.string	"-arch sm_100 "



//--------------------- .note.nv.cuinfo           --------------------------
	.section	.note.nv.cuinfo,"",@"SHT_NOTE"
	.sectionflags	@"SHF_NOTE_NV_CUINFO"
        /*0018*/ 	.short	0x0002
        /*001a*/ 	.short	0x000a
        /*001c*/ 	.short	0x0082
	.zero		2


//--------------------- .nv.info                  --------------------------
	.section	.nv.info,"",@"SHT_CUDA_INFO"
	.align	4


	//----- nvinfo : EIATTR_REGCOUNT
	.align		4
        /*0000*/ 	.byte	0x04, 0x2f
        /*0002*/ 	.short	(.L_2 - .L_1)
	.align		4
.L_1:
        /*0004*/ 	.word	index@(_Z26quasirandomGeneratorKernelPfjj)
        /*0008*/ 	.word	0x00000017


	//----- nvinfo : EIATTR_FRAME_SIZE
	.align		4
.L_2:
        /*000c*/ 	.byte	0x04, 0x11
        /*000e*/ 	.short	(.L_4 - .L_3)
	.align		4
.L_3:
        /*0010*/ 	.word	index@(_Z26quasirandomGeneratorKernelPfjj)
        /*0014*/ 	.word	0x00000000


	//----- nvinfo : EIATTR_REGCOUNT
	.align		4
.L_4:
        /*0018*/ 	.byte	0x04, 0x2f
        /*001a*/ 	.short	(.L_6 - .L_5)
	.align		4
.L_5:
        /*001c*/ 	.word	index@(_Z16inverseCNDKernelPfPjj)
        /*0020*/ 	.word	0x0000000f


	//----- nvinfo : EIATTR_FRAME_SIZE
	.align		4
.L_6:
        /*0024*/ 	.byte	0x04, 0x11
        /*0026*/ 	.short	(.L_8 - .L_7)
	.align		4
.L_7:
        /*0028*/ 	.word	index@(_Z16inverseCNDKernelPfPjj)
        /*002c*/ 	.word	0x00000000


	//----- nvinfo : EIATTR_MIN_STACK_SIZE
	.align		4
.L_8:
        /*0030*/ 	.byte	0x04, 0x12
        /*0032*/ 	.short	(.L_10 - .L_9)
	.align		4
.L_9:
        /*0034*/ 	.word	index@(_Z16inverseCNDKernelPfPjj)
        /*0038*/ 	.word	0x00000000


	//----- nvinfo : EIATTR_MIN_STACK_SIZE
	.align		4
.L_10:
        /*003c*/ 	.byte	0x04, 0x12
        /*003e*/ 	.short	(.L_12 - .L_11)
	.align		4
.L_11:
        /*0040*/ 	.word	index@(_Z26quasirandomGeneratorKernelPfjj)
        /*0044*/ 	.word	0x00000000
.L_12:


//--------------------- .nv.compat                --------------------------
	.section	.nv.compat,"",@"SHT_CUDA_COMPAT_INFO"
	.align	4
        /*0000*/ 	.byte	0x02, 0x09, 0x00, 0x00, 0x02, 0x02, 0x01, 0x00, 0x02, 0x05, 0x05, 0x00, 0x03, 0x07, 0x01, 0x01
        /*0010*/ 	.byte	0x02, 0x03, 0x00, 0x00, 0x02, 0x06, 0x01, 0x00, 0x04, 0x0b, 0x08, 0x00, 0x01, 0x00, 0x00, 0x00
        /*0020*/ 	.byte	0x00, 0x00, 0x00, 0x00


//--------------------- .nv.info._Z16inverseCNDKernelPfPjj --------------------------
	.section	.nv.info._Z16inverseCNDKernelPfPjj,"",@"SHT_CUDA_INFO"
	.sectionflags	@""
	.align	4


	//----- nvinfo : EIATTR_CUDA_API_VERSION
	.align		4
        /*0000*/ 	.byte	0x04, 0x37
        /*0002*/ 	.short	(.L_14 - .L_13)
.L_13:
        /*0004*/ 	.word	0x00000082


	//----- nvinfo : EIATTR_KPARAM_INFO
	.align		4
.L_14:
        /*0008*/ 	.byte	0x04, 0x17
        /*000a*/ 	.short	(.L_16 - .L_15)
.L_15:
        /*000c*/ 	.word	0x00000000
        /*0010*/ 	.short	0x0002
        /*0012*/ 	.short	0x0010
        /*0014*/ 	.byte	0x00, 0xf0, 0x11, 0x00


	//----- nvinfo : EIATTR_KPARAM_INFO
	.align		4
.L_16:
        /*0018*/ 	.byte	0x04, 0x17
        /*001a*/ 	.short	(.L_18 - .L_17)
.L_17:
        /*001c*/ 	.word	0x00000000
        /*0020*/ 	.short	0x0001
        /*0022*/ 	.short	0x0008
        /*0024*/ 	.byte	0x00, 0xf0, 0x21, 0x00


	//----- nvinfo : EIATTR_KPARAM_INFO
	.align		4
.L_18:
        /*0028*/ 	.byte	0x04, 0x17
        /*002a*/ 	.short	(.L_20 - .L_19)
.L_19:
        /*002c*/ 	.word	0x00000000
        /*0030*/ 	.short	0x0000
        /*0032*/ 	.short	0x0000
        /*0034*/ 	.byte	0x00, 0xf0, 0x21, 0x00


	//----- nvinfo : EIATTR_SPARSE_MMA_MASK
	.align		4
.L_20:
        /*0038*/ 	.byte	0x03, 0x50
        /*003a*/ 	.short	0x0000


	//----- nvinfo : EIATTR_MAXREG_COUNT
	.align		4
        /*003c*/ 	.byte	0x03, 0x1b
        /*003e*/ 	.short	0x00ff


	//----- nvinfo : EIATTR_MERCURY_ISA_VERSION
	.align		4
        /*0040*/ 	.byte	0x03, 0x5f
        /*0042*/ 	.short	0x0101


	//----- nvinfo : EIATTR_VRC_CTA_INIT_COUNT
	.align		4
        /*0044*/ 	.byte	0x02, 0x4a
	.zero		1
	.zero		1


	//----- nvinfo : EIATTR_EXIT_INSTR_OFFSETS
	.align		4
        /*0048*/ 	.byte	0x04, 0x1c
        /*004a*/ 	.short	(.L_22 - .L_21)


	//   ....[0]....
.L_21:
        /*004c*/ 	.word	0x00000110


	//   ....[1]....
        /*0050*/ 	.word	0x000004c0


	//   ....[2]....
        /*0054*/ 	.word	0x00000520


	//   ....[3]....
        /*0058*/ 	.word	0x000009f0


	//----- nvinfo : EIATTR_CRS_STACK_SIZE
	.align		4
.L_22:
        /*005c*/ 	.byte	0x04, 0x1e
        /*005e*/ 	.short	(.L_24 - .L_23)
.L_23:
        /*0060*/ 	.word	0x00000000


	//----- nvinfo : EIATTR_CBANK_PARAM_SIZE
	.align		4
.L_24:
        /*0064*/ 	.byte	0x03, 0x19
        /*0066*/ 	.short	0x0014


	//----- nvinfo : EIATTR_PARAM_CBANK
	.align		4
        /*0068*/ 	.byte	0x04, 0x0a
        /*006a*/ 	.short	(.L_26 - .L_25)
	.align		4
.L_25:
        /*006c*/ 	.word	index@(.nv.constant0._Z16inverseCNDKernelPfPjj)
        /*0070*/ 	.short	0x0380
        /*0072*/ 	.short	0x0014


	//----- nvinfo : EIATTR_SW_WAR
	.align		4
.L_26:
        /*0074*/ 	.byte	0x04, 0x36
        /*0076*/ 	.short	(.L_28 - .L_27)
.L_27:
        /*0078*/ 	.word	0x00000008
.L_28:


//--------------------- .nv.info._Z26quasirandomGeneratorKernelPfjj --------------------------
	.section	.nv.info._Z26quasirandomGeneratorKernelPfjj,"",@"SHT_CUDA_INFO"
	.sectionflags	@""
	.align	4


	//----- nvinfo : EIATTR_CUDA_API_VERSION
	.align		4
        /*0000*/ 	.byte	0x04, 0x37
        /*0002*/ 	.short	(.L_30 - .L_29)
.L_29:
        /*0004*/ 	.word	0x00000082


	//----- nvinfo : EIATTR_KPARAM_INFO
	.align		4
.L_30:
        /*0008*/ 	.byte	0x04, 0x17
        /*000a*/ 	.short	(.L_32 - .L_31)
.L_31:
        /*000c*/ 	.word	0x00000000
        /*0010*/ 	.short	0x0002
        /*0012*/ 	.short	0x000c
        /*0014*/ 	.byte	0x00, 0xf0, 0x11, 0x00


	//----- nvinfo : EIATTR_KPARAM_INFO
	.align		4
.L_32:
        /*0018*/ 	.byte	0x04, 0x17
        /*001a*/ 	.short	(.L_34 - .L_33)
.L_33:
        /*001c*/ 	.word	0x00000000
        /*0020*/ 	.short	0x0001
        /*0022*/ 	.short	0x0008
        /*0024*/ 	.byte	0x00, 0xf0, 0x11, 0x00


	//----- nvinfo : EIATTR_KPARAM_INFO
	.align		4
.L_34:
        /*0028*/ 	.byte	0x04, 0x17
        /*002a*/ 	.short	(.L_36 - .L_35)
.L_35:
        /*002c*/ 	.word	0x00000000
        /*0030*/ 	.short	0x0000
        /*0032*/ 	.short	0x0000
        /*0034*/ 	.byte	0x00, 0xf0, 0x21, 0x00


	//----- nvinfo : EIATTR_SPARSE_MMA_MASK
	.align		4
.L_36:
        /*0038*/ 	.byte	0x03, 0x50
        /*003a*/ 	.short	0x0000


	//----- nvinfo : EIATTR_MAXREG_COUNT
	.align		4
        /*003c*/ 	.byte	0x03, 0x1b
        /*003e*/ 	.short	0x00ff


	//----- nvinfo : EIATTR_MERCURY_ISA_VERSION
	.align		4
        /*0040*/ 	.byte	0x03, 0x5f
        /*0042*/ 	.short	0x0101


	//----- nvinfo : EIATTR_VRC_CTA_INIT_COUNT
	.align		4
        /*0044*/ 	.byte	0x02, 0x4a
	.zero		1
	.zero		1


	//----- nvinfo : EIATTR_EXIT_INSTR_OFFSETS
	.align		4
        /*0048*/ 	.byte	0x04, 0x1c
        /*004a*/ 	.short	(.L_38 - .L_37)


	//   ....[0]....
.L_37:
        /*004c*/ 	.word	0x000000c0


	//   ....[1]....
        /*0050*/ 	.word	0x00000bf0


	//----- nvinfo : EIATTR_CRS_STACK_SIZE
	.align		4
.L_38:
        /*0054*/ 	.byte	0x04, 0x1e
        /*0056*/ 	.short	(.L_40 - .L_39)
.L_39:
        /*0058*/ 	.word	0x00000000


	//----- nvinfo : EIATTR_CBANK_PARAM_SIZE
	.align		4
.L_40:
        /*005c*/ 	.byte	0x03, 0x19
        /*005e*/ 	.short	0x0010


	//----- nvinfo : EIATTR_PARAM_CBANK
	.align		4
        /*0060*/ 	.byte	0x04, 0x0a
        /*0062*/ 	.short	(.L_42 - .L_41)
	.align		4
.L_41:
        /*0064*/ 	.word	index@(.nv.constant0._Z26quasirandomGeneratorKernelPfjj)
        /*0068*/ 	.short	0x0380
        /*006a*/ 	.short	0x0010


	//----- nvinfo : EIATTR_SW_WAR
	.align		4
.L_42:
        /*006c*/ 	.byte	0x04, 0x36
        /*006e*/ 	.short	(.L_44 - .L_43)
.L_43:
        /*0070*/ 	.word	0x00000008
.L_44:


//--------------------- .nv.callgraph             --------------------------
	.section	.nv.callgraph,"",@"SHT_CUDA_CALLGRAPH"
	.align	4
	.sectionentsize	8
	.align		4
        /*0000*/ 	.word	0x00000000
	.align		4
        /*0004*/ 	.word	0xffffffff
	.align		4
        /*0008*/ 	.word	0x00000000
	.align		4
        /*000c*/ 	.word	0xfffffffe
	.align		4
        /*0010*/ 	.word	0x00000000
	.align		4
        /*0014*/ 	.word	0xfffffffd
	.align		4
        /*0018*/ 	.word	0x00000000
	.align		4
        /*001c*/ 	.word	0xfffffffc


//--------------------- .nv.constant3             --------------------------
	.section	.nv.constant3,"a",@progbits
	.align	4
.nv.constant3:
	.type		c_Table,@object
	.size		c_Table,(.L_0 - c_Table)
c_Table:
	.zero		372
.L_0:


//--------------------- .text._Z16inverseCNDKernelPfPjj --------------------------
	.section	.text._Z16inverseCNDKernelPfPjj,"ax",@progbits
	.align	128
.text._Z16inverseCNDKernelPfPjj:
        .type           _Z16inverseCNDKernelPfPjj,@function
        .size           _Z16inverseCNDKernelPfPjj,(.L_x_12 - _Z16inverseCNDKernelPfPjj)
        .other          _Z16inverseCNDKernelPfPjj,@"STO_CUDA_ENTRY STV_DEFAULT"
_Z16inverseCNDKernelPfPjj:
[----:B------:R-:W-:Y:S01]  /*0000*/  LDC R1, c[0x0][0x37c] ;  /* 0x0000df00ff017b82 */ /* 0x000fe20000000800 */
[----:B------:R-:W0:Y:S01]  /*0010*/  LDCU.64 UR8, c[0x0][0x388] ;  /* 0x00007100ff0877ac */ /* 0x000e220008000a00 */
[----:B------:R-:W1:Y:S06]  /*0020*/  S2R R0, SR_TID.X ;  /* 0x0000000000007919 */ /* 0x000e6c0000002100 */
[----:B------:R-:W2:Y:S01]  /*0030*/  LDC R2, c[0x0][0x360] ;  /* 0x0000d800ff027b82 */ /* 0x000ea20000000800 */
[----:B------:R-:W3:Y:S07]  /*0040*/  LDCU.64 UR6, c[0x0][0x358] ;  /* 0x00006b00ff0677ac */ /* 0x000eee0008000a00 */
[----:B------:R-:W4:Y:S01]  /*0050*/  S2UR UR4, SR_CTAID.X ;  /* 0x00000000000479c3 */ /* 0x000f220000002500 */
[----:B0-----:R-:W-:-:S04]  /*0060*/  UISETP.NE.U32.AND UP0, UPT, UR8, URZ, UPT ;  /* 0x000000ff0800728c */ /* 0x001fc8000bf05070 */
[----:B------:R-:W-:Y:S01]  /*0070*/  UISETP.NE.U32.AND.EX UP0, UPT, UR9, URZ, UPT, UP0 ;  /* 0x000000ff0900728c */ /* 0x000fe2000bf05100 */
[----:B--2---:R-:W-:Y:S02]  /*0080*/  LOP3.LUT R2, R2, 0xffff, RZ, 0xc0, !PT ;  /* 0x0000ffff02027812 */ /* 0x004fe400078ec0ff */
[----:B-1----:R-:W-:Y:S01]  /*0090*/  LOP3.LUT R0, R0, 0xffff, RZ, 0xc0, !PT ;  /* 0x0000ffff00007812 */ /* 0x002fe200078ec0ff */
[----:B----4-:R-:W-:-:S05]  /*00a0*/  ULOP3.LUT UR4, UR4, 0xffff, URZ, 0xc0, !UPT ;  /* 0x0000ffff04047892 */ /* 0x010fca000f8ec0ff */
[----:B---3--:R-:W-:Y:S07]  /*00b0*/  BRA.U !UP0, `(.L_x_0) ;  /* 0x0000000508047547 */ /* 0x008fee000b800000 */
[----:B------:R-:W0:Y:S01]  /*00c0*/  LDCU UR5, c[0x0][0x390] ;  /* 0x00007200ff0577ac */ /* 0x000e220008000800 */
[----:B------:R-:W-:Y:S01]  /*00d0*/  PRMT R7, R2, 0x7210, RZ ;  /* 0x0000721002077816 */ /* 0x000fe200000000ff */
[----:B------:R-:W-:-:S06]  /*00e0*/  UPRMT UR4, UR4, 0x7210, URZ ;  /* 0x0000721004047896 */ /* 0x000fcc00080000ff */
[----:B------:R-:W-:-:S05]  /*00f0*/  IMAD R0, R7, UR4, R0 ;  /* 0x0000000407007c24 */ /* 0x000fca000f8e0200 */
[----:B0-----:R-:W-:-:S13]  /*0100*/  ISETP.GE.U32.AND P0, PT, R0, UR5, PT ;  /* 0x0000000500007c0c */ /* 0x001fda000bf06070 */
[----:B------:R-:W-:Y:S05]  /*0110*/  @P0 EXIT ;  /* 0x000000000000094d */ /* 0x000fea0003800000 */
[----:B------:R-:W0:Y:S01]  /*0120*/  LDCU UR4, c[0x0][0x370] ;  /* 0x00006e00ff0477ac */ /* 0x000e220008000800 */
[----:B------:R-:W1:Y:S01]  /*0130*/  LDC.64 R2, c[0x0][0x388] ;  /* 0x0000e200ff027b82 */ /* 0x000e620000000a00 */
[----:B------:R-:W2:Y:S07]  /*0140*/  LDCU UR5, c[0x0][0x390] ;  /* 0x00007200ff0577ac */ /* 0x000eae0008000800 */
[----:B------:R-:W3:Y:S01]  /*0150*/  LDC.64 R4, c[0x0][0x380] ;  /* 0x0000e000ff047b82 */ /* 0x000ee20000000a00 */
[----:B0-----:R-:W-:-:S04]  /*0160*/  ULOP3.LUT UR4, UR4, 0xffff, URZ, 0xc0, !UPT ;  /* 0x0000ffff04047892 */ /* 0x001fc8000f8ec0ff */
[----:B------:R-:W-:Y:S01]  /*0170*/  UPRMT UR4, UR4, 0x7210, URZ ;  /* 0x0000721004047896 */ /* 0x000fe200080000ff */
[----:B-1----:R-:W-:-:S05]  /*0180*/  IMAD.WIDE.U32 R2, R0, 0x4, R2 ;  /* 0x0000000400027825 */ /* 0x002fca00078e0002 */
[----:B------:R-:W-:Y:S02]  /*0190*/  IMAD R7, R7, UR4, RZ ;  /* 0x0000000407077c24 */ /* 0x000fe4000f8e02ff */
[----:B--23--:R-:W-:-:S07]  /*01a0*/  IMAD.WIDE.U32 R4, R0, 0x4, R4 ;  /* 0x0000000400047825 */ /* 0x00cfce00078e0004 */
.L_x_4:
[----:B------:R-:W2:Y:S01]  /*01b0*/  LDG.E R6, desc[UR6][R2.64] ;  /* 0x0000000602067981 */ /* 0x000ea2000c1e1900 */
[----:B------:R-:W-:Y:S01]  /*01c0*/  HFMA2 R9, -RZ, RZ, 0.1171875, 0 ;  /* 0x2f800000ff097431 */ /* 0x000fe200000001ff */
[----:B------:R-:W-:Y:S01]  /*01d0*/  BSSY.RECONVERGENT B0, `(.L_x_1) ;  /* 0x0000027000007945 */ /* 0x000fe20003800200 */
[----:B--2---:R-:W-:-:S13]  /*01e0*/  ISETP.GE.AND P1, PT, R6, RZ, PT ;  /* 0x000000ff0600720c */ /* 0x004fda0003f26270 */
[----:B------:R-:W-:-:S04]  /*01f0*/  @!P1 IADD3 R6, PT, PT, -R6, -0x1, RZ ;  /* 0xffffffff06069810 */ /* 0x000fc80007ffe1ff */
[----:B------:R-:W-:-:S05]  /*0200*/  I2FP.F32.U32 R6, R6 ;  /* 0x0000000600067245 */ /* 0x000fca0000201000 */
[----:B------:R-:W-:-:S04]  /*0210*/  FFMA.FTZ R10, R6, R9, 1.1641532182693481445e-10 ;  /* 0x2f000000060a7423 */ /* 0x000fc80000010009 */
[----:B------:R-:W-:-:S05]  /*0220*/  FADD.FTZ R12, R10, -0.5 ;  /* 0xbf0000000a0c7421 */ /* 0x000fca0000010000 */
[----:B------:R-:W-:-:S13]  /*0230*/  FSETP.GT.FTZ.AND P0, PT, R12, -0.41999998688697814941, PT ;  /* 0xbed70a3d0c00780b */ /* 0x000fda0003f14000 */
[----:B------:R-:W-:Y:S05]  /*0240*/  @!P0 BRA `(.L_x_2) ;  /* 0x0000000000448947 */ /* 0x000fea0003800000 */
[----:B------:R-:W-:Y:S01]  /*0250*/  MOV R9, 0x40485f81 ;  /* 0x40485f8100097802 */ /* 0x000fe20000000f00 */
[----:B------:R-:W-:-:S04]  /*0260*/  FMUL.FTZ R6, R12, R12 ;  /* 0x0000000c0c067220 */ /* 0x000fc80000410000 */
[----:B------:R-:W-:-:S04]  /*0270*/  FFMA.FTZ R9, R6, R9, -21.0622406005859375 ;  /* 0xc1a87f7806097423 */ /* 0x000fc80000010009 */
[----:B------:R-:W-:-:S04]  /*0280*/  FFMA.FTZ R9, R6, R9, 23.083368301391601562 ;  /* 0x41b8aabd06097423 */ /* 0x000fc80000010009 */
[----:B------:R-:W-:-:S04]  /*0290*/  FFMA.FTZ R9, R6, R9, -8.4735107421875 ;  /* 0xc107938006097423 */ /* 0x000fc80000010009 */
[----:B------:R-:W-:Y:S01]  /*02a0*/  FFMA.FTZ R8, R6, R9, 1 ;  /* 0x3f80000006087423 */ /* 0x000fe20000010009 */
[----:B------:R-:W-:-:S04]  /*02b0*/  MOV R9, 0x41cb874b ;  /* 0x41cb874b00097802 */ /* 0x000fc80000000f00 */
[----:B------:R-:W-:Y:S01]  /*02c0*/  FSETP.GT.FTZ.AND P0, PT, |R8|, 8.50705917302346158658e+37, PT ;  /* 0x7e8000000800780b */ /* 0x000fe20003f14200 */
[----:B------:R-:W-:-:S04]  /*02d0*/  FFMA.FTZ R9, R6, -R9, 41.39119720458984375 ;  /* 0x4225909606097423 */ /* 0x000fc80000010809 */
[----:B------:R-:W-:-:S04]  /*02e0*/  FFMA.FTZ R9, R6, R9, -18.614999771118164062 ;  /* 0xc194eb8506097423 */ /* 0x000fc80000010009 */
[----:B------:R-:W-:-:S04]  /*02f0*/  FFMA.FTZ R9, R6, R9, 2.5066282749176025391 ;  /* 0x40206c9906097423 */ /* 0x000fc80000010009 */
[----:B------:R-:W-:Y:S01]  /*0300*/  @P0 FMUL.FTZ R8, R8, 0.25 ;  /* 0x3e80000008080820 */ /* 0x000fe20000410000 */
[----:B------:R-:W-:-:S04]  /*0310*/  FMUL.FTZ R9, R12, R9 ;  /* 0x000000090c097220 */ /* 0x000fc80000410000 */
[----:B------:R-:W-:Y:S01]  /*0320*/  @P0 FMUL.FTZ R9, R9, 0.25 ;  /* 0x3e80000009090820 */ /* 0x000fe20000410000 */
[----:B------:R-:W0:Y:S03]  /*0330*/  MUFU.RCP R8, R8 ;  /* 0x0000000800087308 */ /* 0x000e260000001000 */
[----:B0-----:R-:W-:Y:S01]  /*0340*/  FMUL.FTZ R9, R8, R9 ;  /* 0x0000000908097220 */ /* 0x001fe20000410000 */
[----:B------:R-:W-:Y:S06]  /*0350*/  BRA `(.L_x_3) ;  /* 0x0000000000387947 */ /* 0x000fec0003800000 */
.L_x_2:
[----:B------:R-:W0:Y:S01]  /*0360*/  MUFU.LG2 R6, R10 ;  /* 0x0000000a00067308 */ /* 0x000e220000000c00 */
[----:B------:R-:W-:Y:S01]  /*0370*/  MOV R9, 0x34d49e28 ;  /* 0x34d49e2800097802 */ /* 0x000fe20000000f00 */
[----:B0-----:R-:W-:-:S06]  /*0380*/  FMUL.FTZ R6, R6, -0.69314718246459960938 ;  /* 0xbf31721806067820 */ /* 0x001fcc0000410000 */
[----:B------:R-:W0:Y:S02]  /*0390*/  MUFU.LG2 R6, R6 ;  /* 0x0000000600067308 */ /* 0x000e240000000c00 */
[----:B0-----:R-:W-:-:S04]  /*03a0*/  FMUL.FTZ R8, R6, 0.69314718246459960938 ;  /* 0x3f31721806087820 */ /* 0x001fc80000410000 */
[----:B------:R-:W-:-:S04]  /*03b0*/  FFMA.FTZ R9, R8, R9, 2.888167500714189373e-07 ;  /* 0x349b0eac08097423 */ /* 0x000fc80000010009 */
[----:B------:R-:W-:-:S04]  /*03c0*/  FFMA.FTZ R9, R8, R9, 3.2176787499338388443e-05 ;  /* 0x3806f59008097423 */ /* 0x000fc80000010009 */
[----:B------:R-:W-:-:S04]  /*03d0*/  FFMA.FTZ R9, R8, R9, 0.00039518965058960020542 ;  /* 0x39cf317508097423 */ /* 0x000fc80000010009 */
[----:B------:R-:W-:-:S04]  /*03e0*/  FFMA.FTZ R9, R8, R9, 0.0038405728992074728012 ;  /* 0x3b7bb21f08097423 */ /* 0x000fc80000010009 */
[----:B------:R-:W-:-:S04]  /*03f0*/  FFMA.FTZ R9, R8, R9, 0.027643881738185882568 ;  /* 0x3ce2756c08097423 */ /* 0x000fc80000010009 */
[----:B------:R-:W-:-:S04]  /*0400*/  FFMA.FTZ R9, R8, R9, 0.16079796850681304932 ;  /* 0x3e24a83908097423 */ /* 0x000fc80000010009 */
[----:B------:R-:W-:-:S04]  /*0410*/  FFMA.FTZ R9, R8, R9, 0.97616899013519287109 ;  /* 0x3f79e63608097423 */ /* 0x000fc80000010009 */
[----:B------:R-:W-:-:S04]  /*0420*/  FFMA.FTZ R9, R8, R9, 0.3374754786491394043 ;  /* 0x3eacc99608097423 */ /* 0x000fc80000010009 */
[----:B------:R-:W-:-:S07]  /*0430*/  FADD.FTZ R9, -R9, -RZ ;  /* 0x800000ff09097221 */ /* 0x000fce0000010100 */
.L_x_3:
[----:B------:R-:W-:Y:S05]  /*0440*/  BSYNC.RECONVERGENT B0 ;  /* 0x0000000000007941 */ /* 0x000fea0003800200 */
.L_x_1:
[----:B------:R-:W-:Y:S01]  /*0450*/  IADD3 R0, PT, PT, R7, R0, RZ ;  /* 0x0000000007007210 */ /* 0x000fe20007ffe0ff */
[----:B------:R-:W-:Y:S01]  /*0460*/  @!P1 FADD.FTZ R9, -R9, -RZ ;  /* 0x800000ff09099221 */ /* 0x000fe20000010100 */
[C---:B------:R-:W-:Y:S02]  /*0470*/  IMAD.WIDE.U32 R2, R7.reuse, 0x4, R2 ;  /* 0x0000000407027825 */ /* 0x040fe400078e0002 */
[----:B------:R-:W-:Y:S02]  /*0480*/  ISETP.GE.U32.AND P0, PT, R0, UR5, PT ;  /* 0x0000000500007c0c */ /* 0x000fe4000bf06070 */
[----:B------:R0:W-:Y:S02]  /*0490*/  STG.E desc[UR6][R4.64], R9 ;  /* 0x0000000904007986 */ /* 0x0001e4000c101906 */
[----:B0-----:R-:W-:-:S09]  /*04a0*/  IMAD.WIDE.U32 R4, R7, 0x4, R4 ;  /* 0x0000000407047825 */ /* 0x001fd200078e0004 */
[----:B------:R-:W-:Y:S05]  /*04b0*/  @!P0 BRA `(.L_x_4) ;  /* 0xfffffffc003c8947 */ /* 0x000fea000383ffff */
[----:B------:R-:W-:Y:S05]  /*04c0*/  EXIT ;  /* 0x000000000000794d */ /* 0x000fea0003800000 */
.L_x_0:
[----:B------:R-:W0:Y:S01]  /*04d0*/  LDC R4, c[0x0][0x390] ;  /* 0x0000e400ff047b82 */ /* 0x000e220000000800 */
[----:B------:R-:W-:Y:S01]  /*04e0*/  UPRMT UR4, UR4, 0x7210, URZ ;  /* 0x0000721004047896 */ /* 0x000fe200080000ff */
[----:B------:R-:W-:-:S05]  /*04f0*/  PRMT R9, R2, 0x7210, RZ ;  /* 0x0000721002097816 */ /* 0x000fca00000000ff */
[----:B------:R-:W-:-:S05]  /*0500*/  IMAD R11, R9, UR4, R0 ;  /* 0x00000004090b7c24 */ /* 0x000fca000f8e0200 */
[----:B0-----:R-:W-:-:S13]  /*0510*/  ISETP.GE.U32.AND P0, PT, R11, R4, PT ;  /* 0x000000040b00720c */ /* 0x001fda0003f06070 */
[----:B------:R-:W-:Y:S05]  /*0520*/  @P0 EXIT ;  /* 0x000000000000094d */ /* 0x000fea0003800000 */
[----:B------:R-:W-:Y:S01]  /*0530*/  IADD3 R4, PT, PT, R4, 0x1, RZ ;  /* 0x0000000104047810 */ /* 0x000fe20007ffe0ff */
[----:B------:R-:W0:Y:S03]  /*0540*/  LDCU UR4, c[0x0][0x370] ;  /* 0x00006e00ff0477ac */ /* 0x000e260008000800 */
[----:B------:R-:W1:Y:S01]  /*0550*/  I2F.U32.RP R5, R4 ;  /* 0x0000000400057306 */ /* 0x000e620000209000 */
[----:B------:R-:W-:Y:S01]  /*0560*/  IADD3 R7, PT, PT, RZ, -R4, RZ ;  /* 0x80000004ff077210 */ /* 0x000fe20007ffe0ff */
[----:B------:R-:W2:Y:S01]  /*0570*/  LDCU UR5, c[0x0][0x390] ;  /* 0x00007200ff0577ac */ /* 0x000ea20008000800 */
[----:B------:R-:W-:-:S05]  /*0580*/  ISETP.NE.U32.AND P2, PT, R4, RZ, PT ;  /* 0x000000ff0400720c */ /* 0x000fca0003f45070 */
[----:B-1----:R-:W1:Y:S01]  /*0590*/  MUFU.RCP R5, R5 ;  /* 0x0000000500057308 */ /* 0x002e620000001000 */
[----:B0-----:R-:W-:-:S04]  /*05a0*/  ULOP3.LUT UR4, UR4, 0xffff, URZ, 0xc0, !UPT ;  /* 0x0000ffff04047892 */ /* 0x001fc8000f8ec0ff */
[----:B------:R-:W-:Y:S01]  /*05b0*/  UPRMT UR4, UR4, 0x7210, URZ ;  /* 0x0000721004047896 */ /* 0x000fe200080000ff */
[----:B-1----:R-:W-:-:S05]  /*05c0*/  IADD3 R2, PT, PT, R5, 0xffffffe, RZ ;  /* 0x0ffffffe05027810 */ /* 0x002fca0007ffe0ff */
[----:B------:R-:W-:Y:S01]  /*05d0*/  IMAD R5, R9, UR4, RZ ;  /* 0x0000000409057c24 */ /* 0x000fe2000f8e02ff */
[----:B------:R0:W1:Y:S02]  /*05e0*/  F2I.FTZ.U32.TRUNC.NTZ R3, R2 ;  /* 0x0000000200037305 */ /* 0x000064000021f000 */
[----:B0-----:R-:W-:Y:S01]  /*05f0*/  MOV R2, RZ ;  /* 0x000000ff00027202 */ /* 0x001fe20000000f00 */
[----:B-1----:R-:W-:-:S04]  /*0600*/  IMAD R7, R7, R3, RZ ;  /* 0x0000000307077224 */ /* 0x002fc800078e02ff */
[----:B------:R-:W-:Y:S02]  /*0610*/  IMAD.HI.U32 R0, R3, R7, R2 ;  /* 0x0000000703007227 */ /* 0x000fe400078e0002 */
[----:B------:R-:W0:Y:S04]  /*0620*/  LDC.64 R2, c[0x0][0x380] ;  /* 0x0000e000ff027b82 */ /* 0x000e280000000a00 */
[----:B------:R-:W-:-:S05]  /*0630*/  IMAD.HI.U32 R0, R0, -0x1, RZ ;  /* 0xffffffff00007827 */ /* 0x000fca00078e00ff */
[----:B------:R-:W-:-:S05]  /*0640*/  IADD3 R7, PT, PT, -R0, RZ, RZ ;  /* 0x000000ff00077210 */ /* 0x000fca0007ffe1ff */
[----:B------:R-:W-:-:S05]  /*0650*/  IMAD R7, R4, R7, -0x1 ;  /* 0xffffffff04077424 */ /* 0x000fca00078e0207 */
[----:B------:R-:W-:Y:S01]  /*0660*/  ISETP.GE.U32.AND P0, PT, R7, R4, PT ;  /* 0x000000040700720c */ /* 0x000fe20003f06070 */
[----:B0-----:R-:W-:-:S12]  /*0670*/  IMAD.WIDE.U32 R2, R11, 0x4, R2 ;  /* 0x000000040b027825 */ /* 0x001fd800078e0002 */
[----:B------:R-:W-:Y:S02]  /*0680*/  @P0 IADD3 R7, PT, PT, -R4, R7, RZ ;  /* 0x0000000704070210 */ /* 0x000fe40007ffe1ff */
[----:B------:R-:W-:Y:S02]  /*0690*/  @P0 IADD3 R0, PT, PT, R0, 0x1, RZ ;  /* 0x0000000100000810 */ /* 0x000fe40007ffe0ff */
[----:B------:R-:W-:-:S13]  /*06a0*/  ISETP.GE.U32.AND P1, PT, R7, R4, PT ;  /* 0x000000040700720c */ /* 0x000fda0003f26070 */
[----:B------:R-:W-:Y:S02]  /*06b0*/  @P1 IADD3 R0, PT, PT, R0, 0x1, RZ ;  /* 0x0000000100001810 */ /* 0x000fe40007ffe0ff */
[----:B------:R-:W-:Y:S02]  /*06c0*/  @!P2 LOP3.LUT R0, RZ, R4, RZ, 0x33, !PT ;  /* 0x00000004ff00a212 */ /* 0x000fe400078e33ff */
[----:B--2---:R-:W-:-:S07]  /*06d0*/  MOV R4, R11 ;  /* 0x0000000b00047202 */ /* 0x004fce0000000f00 */
.L_x_8:
[----:B------:R-:W-:Y:S01]  /*06e0*/  IADD3 R7, PT, PT, R4, 0x1, RZ ;  /* 0x0000000104077810 */ /* 0x000fe20007ffe0ff */
[----:B------:R-:W-:Y:S01]  /*06f0*/  HFMA2 R9, -RZ, RZ, 0.1171875, 0 ;  /* 0x2f800000ff097431 */ /* 0x000fe200000001ff */
[----:B------:R-:W-:Y:S03]  /*0700*/  BSSY.RECONVERGENT B0, `(.L_x_5) ;  /* 0x0000028000007945 */ /* 0x000fe60003800200 */
[----:B------:R-:W-:-:S05]  /*0710*/  IMAD R6, R0, R7, RZ ;  /* 0x0000000700067224 */ /* 0x000fca00078e02ff */
[----:B------:R-:W-:-:S13]  /*0720*/  ISETP.GE.AND P1, PT, R6, RZ, PT ;  /* 0x000000ff0600720c */ /* 0x000fda0003f26270 */
        /* <DEDUP_REMOVED lines=23> */
.L_x_6:
        /* <DEDUP_REMOVED lines=14> */
.L_x_7:
[----:B------:R-:W-:Y:S05]  /*0980*/  BSYNC.RECONVERGENT B0 ;  /* 0x0000000000007941 */ /* 0x000fea0003800200 */
.L_x_5:
[----:B------:R-:W-:Y:S01]  /*0990*/  IADD3 R4, PT, PT, R5, R4, RZ ;  /* 0x0000000405047210 */ /* 0x000fe20007ffe0ff */
[----:B------:R-:W-:-:S03]  /*09a0*/  @!P1 FADD.FTZ R7, -R7, -RZ ;  /* 0x800000ff07079221 */ /* 0x000fc60000010100 */
[----:B------:R-:W-:Y:S02]  /*09b0*/  ISETP.GE.U32.AND P0, PT, R4, UR5, PT ;  /* 0x0000000504007c0c */ /* 0x000fe4000bf06070 */
[----:B------:R0:W-:Y:S02]  /*09c0*/  STG.E desc[UR6][R2.64], R7 ;  /* 0x0000000702007986 */ /* 0x0001e4000c101906 */
[----:B0-----:R-:W-:-:S09]  /*09d0*/  IMAD.WIDE.U32 R2, R5, 0x4, R2 ;  /* 0x0000000405027825 */ /* 0x001fd200078e0002 */
[----:B------:R-:W-:Y:S05]  /*09e0*/  @!P0 BRA `(.L_x_8) ;  /* 0xfffffffc003c8947 */ /* 0x000fea000383ffff */
[----:B------:R-:W-:Y:S05]  /*09f0*/  EXIT ;  /* 0x000000000000794d */ /* 0x000fea0003800000 */
.L_x_9:
[----:B------:R-:W-:-:S00]  /*0a00*/  BRA `(.L_x_9) ;  /* 0xfffffffc00fc7947 */ /* 0x000fc0000383ffff */
[----:B------:R-:W-:-:S00]  /*0a10*/  NOP ;  /* 0x0000000000007918 */ /* 0x000fc00000000000 */
        /* <DEDUP_REMOVED lines=14> */
.L_x_12:


//--------------------- .text._Z26quasirandomGeneratorKernelPfjj --------------------------
	.section	.text._Z26quasirandomGeneratorKernelPfjj,"ax",@progbits
	.align	128
.text._Z26quasirandomGeneratorKernelPfjj:
        .type           _Z26quasirandomGeneratorKernelPfjj,@function
        .size           _Z26quasirandomGeneratorKernelPfjj,(.L_x_13 - _Z26quasirandomGeneratorKernelPfjj)
        .other          _Z26quasirandomGeneratorKernelPfjj,@"STO_CUDA_ENTRY STV_DEFAULT"
_Z26quasirandomGeneratorKernelPfjj:
[----:B------:R-:W-:Y:S01]  /*0000*/  LDC R1, c[0x0][0x37c] ;  /* 0x0000df00ff017b82 */ /* 0x000fe20000000800 */
[----:B------:R-:W0:Y:S01]  /*0010*/  S2R R0, SR_CTAID.X ;  /* 0x0000000000007919 */ /* 0x000e220000002500 */
[----:B------:R-:W1:Y:S01]  /*0020*/  LDCU UR4, c[0x0][0x360] ;  /* 0x00006c00ff0477ac */ /* 0x000e620008000800 */
[----:B------:R-:W2:Y:S01]  /*0030*/  S2R R2, SR_TID.X ;  /* 0x0000000000027919 */ /* 0x000ea20000002100 */
[----:B------:R-:W3:Y:S01]  /*0040*/  LDCU UR6, c[0x0][0x38c] ;  /* 0x00007180ff0677ac */ /* 0x000ee20008000800 */
[----:B-1----:R-:W-:-:S04]  /*0050*/  ULOP3.LUT UR4, UR4, 0xffff, URZ, 0xc0, !UPT ;  /* 0x0000ffff04047892 */ /* 0x002fc8000f8ec0ff */
[----:B------:R-:W-:Y:S01]  /*0060*/  UPRMT UR5, UR4, 0x7210, URZ ;  /* 0x0000721004057896 */ /* 0x000fe200080000ff */
[----:B0-----:R-:W-:Y:S02]  /*0070*/  LOP3.LUT R0, R0, 0xffff, RZ, 0xc0, !PT ;  /* 0x0000ffff00007812 */ /* 0x001fe400078ec0ff */
[----:B--2---:R-:W-:Y:S02]  /*0080*/  LOP3.LUT R2, R2, 0xffff, RZ, 0xc0, !PT ;  /* 0x0000ffff02027812 */ /* 0x004fe400078ec0ff */
[----:B------:R-:W-:-:S05]  /*0090*/  PRMT R3, R0, 0x7210, RZ ;  /* 0x0000721000037816 */ /* 0x000fca00000000ff */
[----:B------:R-:W-:-:S05]  /*00a0*/  IMAD R6, R3, UR5, R2 ;  /* 0x0000000503067c24 */ /* 0x000fca000f8e0202 */
[----:B---3--:R-:W-:-:S13]  /*00b0*/  ISETP.GE.U32.AND P0, PT, R6, UR6, PT ;  /* 0x0000000606007c0c */ /* 0x008fda000bf06070 */
[----:B------:R-:W-:Y:S05]  /*00c0*/  @P0 EXIT ;  /* 0x000000000000094d */ /* 0x000fea0003800000 */
[----:B------:R-:W0:Y:S01]  /*00d0*/  S2R R0, SR_TID.Y ;  /* 0x0000000000007919 */ /* 0x000e220000002200 */
[----:B------:R-:W1:Y:S01]  /*00e0*/  LDCU UR4, c[0x0][0x370] ;  /* 0x00006e00ff0477ac */ /* 0x000e620008000800 */
[----:B------:R-:W2:Y:S01]  /*00f0*/  LDC.64 R2, c[0x0][0x380] ;  /* 0x0000e000ff027b82 */ /* 0x000ea20000000a00 */
[----:B------:R-:W3:Y:S01]  /*0100*/  LDCU UR7, c[0x0][0x388] ;  /* 0x00007100ff0777ac */ /* 0x000ee20008000800 */
[----:B------:R-:W-:Y:S01]  /*0110*/  UPRMT UR6, UR6, 0x7210, URZ ;  /* 0x0000721006067896 */ /* 0x000fe200080000ff */
[----:B------:R-:W4:Y:S01]  /*0120*/  LDCU.64 UR8, c[0x0][0x358] ;  /* 0x00006b00ff0877ac */ /* 0x000f220008000a00 */
[----:B------:R-:W5:Y:S01]  /*0130*/  LDCU UR10, c[0x0][0x38c] ;  /* 0x00007180ff0a77ac */ /* 0x000f620008000800 */
[----:B-1----:R-:W-:-:S04]  /*0140*/  ULOP3.LUT UR4, UR4, 0xffff, URZ, 0xc0, !UPT ;  /* 0x0000ffff04047892 */ /* 0x002fc8000f8ec0ff */
[----:B------:R-:W-:-:S04]  /*0150*/  UPRMT UR4, UR4, 0x7210, URZ ;  /* 0x0000721004047896 */ /* 0x000fc800080000ff */
[----:B------:R-:W-:Y:S01]  /*0160*/  UIMAD UR4, UR5, UR4, URZ ;  /* 0x00000004050472a4 */ /* 0x000fe2000f8e02ff */
[----:B0-----:R-:W-:Y:S01]  /*0170*/  LOP3.LUT R4, R0, 0xffff, RZ, 0xc0, !PT ;  /* 0x0000ffff00047812 */ /* 0x001fe200078ec0ff */
[----:B---3--:R-:W-:-:S03]  /*0180*/  VIADD R0, R6, UR7 ;  /* 0x0000000706007c36 */ /* 0x008fc60008000000 */
[C---:B------:R-:W-:Y:S01]  /*0190*/  PRMT R5, R4.reuse, 0x7210, RZ ;  /* 0x0000721004057816 */ /* 0x040fe200000000ff */
[----:B------:R-:W-:-:S04]  /*01a0*/  IMAD R4, R4, 0x7c, RZ ;  /* 0x0000007c04047824 */ /* 0x000fc800078e02ff */
[----:B----45:R-:W-:-:S07]  /*01b0*/  IMAD R5, R5, UR6, R6 ;  /* 0x0000000605057c24 */ /* 0x030fce000f8e0206 */
.L_x_10:
[C---:B0-----:R-:W-:Y:S01]  /*01c0*/  IMAD.SHL.U32 R7, R0.reuse, 0x40000000, RZ ;  /* 0x4000000000077824 */ /* 0x041fe200078e00ff */
[C---:B------:R-:W-:Y:S01]  /*01d0*/  LOP3.LUT P2, RZ, R0.reuse, 0x1, RZ, 0xc0, !PT ;  /* 0x0000000100ff7812 */ /* 0x040fe2000784c0ff */
[C---:B------:R-:W-:Y:S02]  /*01e0*/  IMAD.SHL.U32 R8, R0.reuse, 0x20000000, RZ ;  /* 0x2000000000087824 */ /* 0x040fe400078e00ff */
[C---:B------:R-:W-:Y:S01]  /*01f0*/  IMAD.SHL.U32 R9, R0.reuse, 0x10000000, RZ ;  /* 0x1000000000097824 */ /* 0x040fe200078e00ff */
[----:B------:R-:W-:Y:S01]  /*0200*/  SHF.R.U32.HI R7, RZ, 0x1f, R7 ;  /* 0x0000001fff077819 */ /* 0x000fe20000011607 */
[----:B------:R-:W-:Y:S01]  /*0210*/  IMAD.SHL.U32 R11, R0, 0x8000000, RZ ;  /* 0x08000000000b7824 */ /* 0x000fe200078e00ff */
[----:B------:R-:W-:Y:S01]  /*0220*/  SHF.R.U32.HI R8, RZ, 0x1f, R8 ;  /* 0x0000001fff087819 */ /* 0x000fe20000011608 */
[----:B------:R-:W-:Y:S01]  /*0230*/  VIADD R6, R6, UR4 ;  /* 0x0000000406067c36 */ /* 0x000fe20008000000 */
[----:B------:R-:W-:Y:S02]  /*0240*/  ISETP.NE.AND P3, PT, R7, RZ, PT ;  /* 0x000000ff0700720c */ /* 0x000fe40003f65270 */
[----:B------:R-:W-:-:S02]  /*0250*/  ISETP.NE.AND P4, PT, R8, RZ, PT ;  /* 0x000000ff0800720c */ /* 0x000fc40003f85270 */
[----:B------:R-:W-:Y:S01]  /*0260*/  SHF.R.U32.HI R9, RZ, 0x1f, R9 ;  /* 0x0000001fff097819 */ /* 0x000fe20000011609 */
[----:B------:R-:W0:Y:S01]  /*0270*/  @P2 LDC R7, c[0x3][R4] ;  /* 0x00c0000004072b82 */ /* 0x000e220000000800 */
[----:B------:R-:W-:Y:S02]  /*0280*/  SHF.R.U32.HI R11, RZ, 0x1f, R11 ;  /* 0x0000001fff0b7819 */ /* 0x000fe4000001160b */
[----:B------:R-:W-:Y:S01]  /*0290*/  ISETP.NE.AND P5, PT, R9, RZ, PT ;  /* 0x000000ff0900720c */ /* 0x000fe20003fa5270 */
[C---:B------:R-:W-:Y:S01]  /*02a0*/  IMAD.SHL.U32 R9, R0.reuse, 0x4000000, RZ ;  /* 0x0400000000097824 */ /* 0x040fe200078e00ff */
[----:B------:R-:W-:Y:S01]  /*02b0*/  ISETP.NE.AND P6, PT, R11, RZ, PT ;  /* 0x000000ff0b00720c */ /* 0x000fe20003fc5270 */
[----:B------:R-:W-:Y:S02]  /*02c0*/  IMAD.SHL.U32 R11, R0, 0x2000000, RZ ;  /* 0x02000000000b7824 */ /* 0x000fe400078e00ff */
[----:B------:R-:W0:Y:S01]  /*02d0*/  @P3 LDC R8, c[0x3][R4+0x4] ;  /* 0x00c0010004083b82 */ /* 0x000e220000000800 */
[----:B------:R-:W-:-:S02]  /*02e0*/  SHF.R.U32.HI R9, RZ, 0x1f, R9 ;  /* 0x0000001fff097819 */ /* 0x000fc40000011609 */
[----:B------:R-:W-:Y:S02]  /*02f0*/  SHF.R.U32.HI R11, RZ, 0x1f, R11 ;  /* 0x0000001fff0b7819 */ /* 0x000fe4000001160b */
[----:B------:R-:W-:Y:S01]  /*0300*/  ISETP.NE.AND P0, PT, R9, RZ, PT ;  /* 0x000000ff0900720c */ /* 0x000fe20003f05270 */
[C---:B------:R-:W-:Y:S01]  /*0310*/  IMAD.SHL.U32 R9, R0.reuse, 0x1000000, RZ ;  /* 0x0100000000097824 */ /* 0x040fe200078e00ff */
[----:B------:R-:W-:Y:S01]  /*0320*/  ISETP.NE.AND P1, PT, R11, RZ, PT ;  /* 0x000000ff0b00720c */ /* 0x000fe20003f25270 */
[----:B------:R-:W1:Y:S01]  /*0330*/  @P4 LDC R10, c[0x3][R4+0x8] ;  /* 0x00c00200040a4b82 */ /* 0x000e620000000800 */
[----:B------:R-:W-:Y:S02]  /*0340*/  IMAD.SHL.U32 R11, R0, 0x800000, RZ ;  /* 0x00800000000b7824 */ /* 0x000fe400078e00ff */
[----:B------:R-:W-:-:S03]  /*0350*/  SHF.R.U32.HI R9, RZ, 0x1f, R9 ;  /* 0x0000001fff097819 */ /* 0x000fc60000011609 */
[----:B------:R-:W-:Y:S02]  /*0360*/  SHF.R.U32.HI R11, RZ, 0x1f, R11 ;  /* 0x0000001fff0b7819 */ /* 0x000fe4000001160b */
[----:B------:R-:W3:Y:S08]  /*0370*/  @P5 LDC R12, c[0x3][R4+0xc] ;  /* 0x00c00300040c5b82 */ /* 0x000ef00000000800 */
[----:B------:R-:W4:Y:S08]  /*0380*/  @P6 LDC R14, c[0x3][R4+0x10] ;  /* 0x00c00400040e6b82 */ /* 0x000f300000000800 */
[----:B------:R-:W5:Y:S01]  /*0390*/  @P0 LDC R16, c[0x3][R4+0x14] ;  /* 0x00c0050004100b82 */ /* 0x000f620000000800 */
[----:B------:R-:W-:Y:S01]  /*03a0*/  @!P2 IMAD.MOV.U32 R7, RZ, RZ, RZ ;  /* 0x000000ffff07a224 */ /* 0x000fe200078e00ff */
[----:B------:R-:W-:Y:S01]  /*03b0*/  ISETP.NE.AND P2, PT, R9, RZ, PT ;  /* 0x000000ff0900720c */ /* 0x000fe20003f45270 */
[----:B------:R-:W-:-:S05]  /*03c0*/  IMAD.SHL.U32 R9, R0, 0x400000, RZ ;  /* 0x0040000000097824 */ /* 0x000fca00078e00ff */
[----:B------:R-:W2:Y:S01]  /*03d0*/  @P1 LDC R18, c[0x3][R4+0x18] ;  /* 0x00c0060004121b82 */ /* 0x000ea20000000800 */
[----:B------:R-:W-:Y:S02]  /*03e0*/  SHF.R.U32.HI R9, RZ, 0x1f, R9 ;  /* 0x0000001fff097819 */ /* 0x000fe40000011609 */
[----:B0-----:R-:W-:Y:S02]  /*03f0*/  @P3 LOP3.LUT R7, R8, R7, RZ, 0x3c, !PT ;  /* 0x0000000708073212 */ /* 0x001fe400078e3cff */
[----:B------:R-:W-:Y:S01]  /*0400*/  ISETP.NE.AND P3, PT, R11, RZ, PT ;  /* 0x000000ff0b00720c */ /* 0x000fe20003f65270 */
[----:B------:R-:W-:Y:S02]  /*0410*/  IMAD.SHL.U32 R11, R0, 0x100000, RZ ;  /* 0x00100000000b7824 */ /* 0x000fe400078e00ff */
[----:B------:R-:W0:Y:S01]  /*0420*/  @P2 LDC R20, c[0x3][R4+0x1c] ;  /* 0x00c0070004142b82 */ /* 0x000e220000000800 */
[----:B-1----:R-:W-:Y:S02]  /*0430*/  @P4 LOP3.LUT R7, R10, R7, RZ, 0x3c, !PT ;  /* 0x000000070a074212 */ /* 0x002fe400078e3cff */
[----:B------:R-:W-:Y:S01]  /*0440*/  ISETP.NE.AND P4, PT, R9, RZ, PT ;  /* 0x000000ff0900720c */ /* 0x000fe20003f85270 */
[----:B------:R-:W-:Y:S01]  /*0450*/  IMAD.SHL.U32 R9, R0, 0x200000, RZ ;  /* 0x0020000000097824 */ /* 0x000fe200078e00ff */
[----:B------:R-:W-:-:S05]  /*0460*/  SHF.R.U32.HI R11, RZ, 0x1f, R11 ;  /* 0x0000001fff0b7819 */ /* 0x000fca000001160b */
[----:B------:R-:W1:Y:S01]  /*0470*/  @P3 LDC R10, c[0x3][R4+0x20] ;  /* 0x00c00800040a3b82 */ /* 0x000e620000000800 */
[----:B------:R-:W-:Y:S02]  /*0480*/  SHF.R.U32.HI R9, RZ, 0x1f, R9 ;  /* 0x0000001fff097819 */ /* 0x000fe40000011609 */
[----:B---3--:R-:W-:Y:S01]  /*0490*/  @P5 LOP3.LUT R7, R12, R7, RZ, 0x3c, !PT ;  /* 0x000000070c075212 */ /* 0x008fe200078e3cff */
[C---:B------:R-:W-:Y:S01]  /*04a0*/  IMAD.SHL.U32 R12, R0.reuse, 0x80000, RZ ;  /* 0x00080000000c7824 */ /* 0x040fe200078e00ff */
[----:B------:R-:W-:Y:S01]  /*04b0*/  ISETP.NE.AND P5, PT, R9, RZ, PT ;  /* 0x000000ff0900720c */ /* 0x000fe20003fa5270 */
[----:B------:R-:W-:Y:S02]  /*04c0*/  IMAD.SHL.U32 R9, R0, 0x40000, RZ ;  /* 0x0004000000097824 */ /* 0x000fe400078e00ff */
[----:B------:R-:W3:Y:S01]  /*04d0*/  @P4 LDC R8, c[0x3][R4+0x24] ;  /* 0x00c0090004084b82 */ /* 0x000ee20000000800 */
[----:B----4-:R-:W-:Y:S02]  /*04e0*/  @P6 LOP3.LUT R7, R14, R7, RZ, 0x3c, !PT ;  /* 0x000000070e076212 */ /* 0x010fe400078e3cff */
[----:B------:R-:W-:Y:S01]  /*04f0*/  ISETP.NE.AND P6, PT, R11, RZ, PT ;  /* 0x000000ff0b00720c */ /* 0x000fe20003fc5270 */
[----:B------:R-:W-:Y:S01]  /*0500*/  IMAD.SHL.U32 R11, R0, 0x20000, RZ ;  /* 0x00020000000b7824 */ /* 0x000fe200078e00ff */
[----:B------:R-:W-:-:S02]  /*0510*/  SHF.R.U32.HI R12, RZ, 0x1f, R12 ;  /* 0x0000001fff0c7819 */ /* 0x000fc4000001160c */
[----:B------:R-:W-:Y:S02]  /*0520*/  SHF.R.U32.HI R9, RZ, 0x1f, R9 ;  /* 0x0000001fff097819 */ /* 0x000fe40000011609 */
[----:B-----5:R-:W-:Y:S02]  /*0530*/  @P0 LOP3.LUT R7, R16, R7, RZ, 0x3c, !PT ;  /* 0x0000000710070212 */ /* 0x020fe400078e3cff */
[----:B------:R-:W-:Y:S02]  /*0540*/  ISETP.NE.AND P0, PT, R12, RZ, PT ;  /* 0x000000ff0c00720c */ /* 0x000fe40003f05270 */
[----:B------:R-:W4:Y:S01]  /*0550*/  @P5 LDC R12, c[0x3][R4+0x28] ;  /* 0x00c00a00040c5b82 */ /* 0x000f220000000800 */
[----:B------:R-:W-:Y:S02]  /*0560*/  SHF.R.U32.HI R11, RZ, 0x1f, R11 ;  /* 0x0000001fff0b7819 */ /* 0x000fe4000001160b */
[----:B--2---:R-:W-:Y:S02]  /*0570*/  @P1 LOP3.LUT R7, R18, R7, RZ, 0x3c, !PT ;  /* 0x0000000712071212 */ /* 0x004fe400078e3cff */
[----:B------:R-:W-:Y:S01]  /*0580*/  ISETP.NE.AND P1, PT, R9, RZ, PT ;  /* 0x000000ff0900720c */ /* 0x000fe20003f25270 */
[----:B------:R-:W-:-:S02]  /*0590*/  IMAD.U32 R9, R0, 0x10000, RZ ;  /* 0x0001000000097824 */ /* 0x000fc400078e00ff */
[----:B------:R-:W2:Y:S03]  /*05a0*/  @P6 LDC R14, c[0x3][R4+0x2c] ;  /* 0x00c00b00040e6b82 */ /* 0x000ea60000000800 */
[----:B------:R-:W-:Y:S02]  /*05b0*/  SHF.R.U32.HI R9, RZ, 0x1f, R9 ;  /* 0x0000001fff097819 */ /* 0x000fe40000011609 */
[----:B0-----:R-:W-:-:S03]  /*05c0*/  @P2 LOP3.LUT R7, R20, R7, RZ, 0x3c, !PT ;  /* 0x0000000714072212 */ /* 0x001fc600078e3cff */
[----:B------:R-:W0:Y:S01]  /*05d0*/  @P0 LDC R16, c[0x3][R4+0x30] ;  /* 0x00c00c0004100b82 */ /* 0x000e220000000800 */
[----:B------:R-:W-:Y:S01]  /*05e0*/  ISETP.NE.AND P2, PT, R11, RZ, PT ;  /* 0x000000ff0b00720c */ /* 0x000fe20003f45270 */
[----:B------:R-:W-:-:S05]  /*05f0*/  IMAD.SHL.U32 R11, R0, 0x8000, RZ ;  /* 0x00008000000b7824 */ /* 0x000fca00078e00ff */
[----:B------:R-:W-:Y:S02]  /*0600*/  SHF.R.U32.HI R11, RZ, 0x1f, R11 ;  /* 0x0000001fff0b7819 */ /* 0x000fe4000001160b */
[----:B-1----:R-:W-:Y:S02]  /*0610*/  @P3 LOP3.LUT R7, R10, R7, RZ, 0x3c, !PT ;  /* 0x000000070a073212 */ /* 0x002fe400078e3cff */
[----:B------:R-:W-:Y:S01]  /*0620*/  ISETP.NE.AND P3, PT, R9, RZ, PT ;  /* 0x000000ff0900720c */ /* 0x000fe20003f65270 */
[----:B------:R-:W1:Y:S01]  /*0630*/  @P1 LDC R10, c[0x3][R4+0x34] ;  /* 0x00c00d00040a1b82 */ /* 0x000e620000000800 */
[----:B------:R-:W-:Y:S01]  /*0640*/  IMAD.SHL.U32 R9, R0, 0x4000, RZ ;  /* 0x0000400000097824 */ /* 0x000fe200078e00ff */
[----:B---3--:R-:W-:Y:S02]  /*0650*/  @P4 LOP3.LUT R7, R8, R7, RZ, 0x3c, !PT ;  /* 0x0000000708074212 */ /* 0x008fe400078e3cff */
[----:B------:R-:W-:-:S04]  /*0660*/  ISETP.NE.AND P4, PT, R11, RZ, PT ;  /* 0x000000ff0b00720c */ /* 0x000fc80003f85270 */
[----:B------:R-:W3:Y:S01]  /*0670*/  @P2 LDC R18, c[0x3][R4+0x38] ;  /* 0x00c00e0004122b82 */ /* 0x000ee20000000800 */
[----:B------:R-:W-:Y:S01]  /*0680*/  IMAD.SHL.U32 R11, R0, 0x2000, RZ ;  /* 0x00002000000b7824 */ /* 0x000fe200078e00ff */
[----:B------:R-:W-:-:S04]  /*0690*/  SHF.R.U32.HI R9, RZ, 0x1f, R9 ;  /* 0x0000001fff097819 */ /* 0x000fc80000011609 */
[----:B------:R-:W-:Y:S02]  /*06a0*/  SHF.R.U32.HI R11, RZ, 0x1f, R11 ;  /* 0x0000001fff0b7819 */ /* 0x000fe4000001160b */
[----:B------:R-:W5:Y:S01]  /*06b0*/  @P3 LDC R20, c[0x3][R4+0x3c] ;  /* 0x00c00f0004143b82 */ /* 0x000f620000000800 */
[----:B----4-:R-:W-:Y:S01]  /*06c0*/  @P5 LOP3.LUT R7, R12, R7, RZ, 0x3c, !PT ;  /* 0x000000070c075212 */ /* 0x010fe200078e3cff */
[C---:B------:R-:W-:Y:S01]  /*06d0*/  IMAD.SHL.U32 R12, R0.reuse, 0x1000, RZ ;  /* 0x00001000000c7824 */ /* 0x040fe200078e00ff */
[----:B------:R-:W-:Y:S01]  /*06e0*/  ISETP.NE.AND P5, PT, R9, RZ, PT ;  /* 0x000000ff0900720c */ /* 0x000fe20003fa5270 */
[----:B------:R-:W-:-:S04]  /*06f0*/  IMAD.SHL.U32 R9, R0, 0x800, RZ ;  /* 0x0000080000097824 */ /* 0x000fc800078e00ff */
[----:B------:R-:W4:Y:S01]  /*0700*/  @P4 LDC R8, c[0x3][R4+0x40] ;  /* 0x00c0100004084b82 */ /* 0x000f220000000800 */
[----:B------:R-:W-:Y:S02]  /*0710*/  SHF.R.U32.HI R12, RZ, 0x1f, R12 ;  /* 0x0000001fff0c7819 */ /* 0x000fe4000001160c */
[----:B------:R-:W-:Y:S02]  /*0720*/  SHF.R.U32.HI R9, RZ, 0x1f, R9 ;  /* 0x0000001fff097819 */ /* 0x000fe40000011609 */
[----:B--2---:R-:W-:Y:S02]  /*0730*/  @P6 LOP3.LUT R7, R14, R7, RZ, 0x3c, !PT ;  /* 0x000000070e076212 */ /* 0x004fe400078e3cff */
[----:B------:R-:W-:Y:S01]  /*0740*/  ISETP.NE.AND P6, PT, R11, RZ, PT ;  /* 0x000000ff0b00720c */ /* 0x000fe20003fc5270 */
[----:B------:R-:W-:Y:S01]  /*0750*/  IMAD.SHL.U32 R11, R0, 0x400, RZ ;  /* 0x00000400000b7824 */ /* 0x000fe200078e00ff */
[----:B0-----:R-:W-:Y:S02]  /*0760*/  @P0 LOP3.LUT R7, R16, R7, RZ, 0x3c, !PT ;  /* 0x0000000710070212 */ /* 0x001fe400078e3cff */
[----:B------:R-:W-:-:S02]  /*0770*/  ISETP.NE.AND P0, PT, R12, RZ, PT ;  /* 0x000000ff0c00720c */ /* 0x000fc40003f05270 */
[----:B------:R-:W-:-:S07]  /*0780*/  SHF.R.U32.HI R11, RZ, 0x1f, R11 ;  /* 0x0000001fff0b7819 */ /* 0x000fce000001160b */
[----:B------:R-:W0:Y:S01]  /*0790*/  @P6 LDC R12, c[0x3][R4+0x48] ;  /* 0x00c01200040c6b82 */ /* 0x000e220000000800 */
[----:B-1----:R-:W-:Y:S02]  /*07a0*/  @P1 LOP3.LUT R7, R10, R7, RZ, 0x3c, !PT ;  /* 0x000000070a071212 */ /* 0x002fe400078e3cff */
[----:B------:R-:W-:Y:S01]  /*07b0*/  ISETP.NE.AND P1, PT, R9, RZ, PT ;  /* 0x000000ff0900720c */ /* 0x000fe20003f25270 */
[----:B------:R-:W-:-:S04]  /*07c0*/  IMAD.SHL.U32 R9, R0, 0x200, RZ ;  /* 0x0000020000097824 */ /* 0x000fc800078e00ff */
[----:B------:R-:W1:Y:S01]  /*07d0*/  @P5 LDC R10, c[0x3][R4+0x44] ;  /* 0x00c01100040a5b82 */ /* 0x000e620000000800 */
[----:B---3--:R-:W-:Y:S02]  /*07e0*/  @P2 LOP3.LUT R7, R18, R7, RZ, 0x3c, !PT ;  /* 0x0000000712072212 */ /* 0x008fe400078e3cff */
[----:B------:R-:W-:Y:S01]  /*07f0*/  ISETP.NE.AND P2, PT, R11, RZ, PT ;  /* 0x000000ff0b00720c */ /* 0x000fe20003f45270 */
[----:B------:R-:W-:Y:S01]  /*0800*/  IMAD.SHL.U32 R11, R0, 0x100, RZ ;  /* 0x00000100000b7824 */ /* 0x000fe200078e00ff */
[----:B------:R-:W-:-:S03]  /*0810*/  SHF.R.U32.HI R9, RZ, 0x1f, R9 ;  /* 0x0000001fff097819 */ /* 0x000fc60000011609 */
[----:B------:R-:W2:Y:S01]  /*0820*/  @P0 LDC R14, c[0x3][R4+0x4c] ;  /* 0x00c01300040e0b82 */ /* 0x000ea20000000800 */
[----:B-----5:R-:W-:Y:S02]  /*0830*/  @P3 LOP3.LUT R7, R20, R7, RZ, 0x3c, !PT ;  /* 0x0000000714073212 */ /* 0x020fe400078e3cff */
[----:B------:R-:W-:Y:S01]  /*0840*/  ISETP.NE.AND P3, PT, R9, RZ, PT ;  /* 0x000000ff0900720c */ /* 0x000fe20003f65270 */
[----:B------:R-:W-:Y:S01]  /*0850*/  IMAD.SHL.U32 R9, R0, 0x80, RZ ;  /* 0x0000008000097824 */ /* 0x000fe200078e00ff */
[----:B------:R-:W-:-:S03]  /*0860*/  SHF.R.U32.HI R11, RZ, 0x1f, R11 ;  /* 0x0000001fff0b7819 */ /* 0x000fc6000001160b */
[----:B------:R-:W3:Y:S01]  /*0870*/  @P1 LDC R16, c[0x3][R4+0x50] ;  /* 0x00c0140004101b82 */ /* 0x000ee20000000800 */
[----:B----4-:R-:W-:Y:S02]  /*0880*/  @P4 LOP3.LUT R7, R8, R7, RZ, 0x3c, !PT ;  /* 0x0000000708074212 */ /* 0x010fe400078e3cff */
[----:B------:R-:W-:Y:S01]  /*0890*/  ISETP.NE.AND P4, PT, R11, RZ, PT ;  /* 0x000000ff0b00720c */ /* 0x000fe20003f85270 */
[----:B------:R-:W-:Y:S01]  /*08a0*/  IMAD.SHL.U32 R11, R0, 0x40, RZ ;  /* 0x00000040000b7824 */ /* 0x000fe200078e00ff */
[----:B------:R-:W-:-:S03]  /*08b0*/  SHF.R.U32.HI R9, RZ, 0x1f, R9 ;  /* 0x0000001fff097819 */ /* 0x000fc60000011609 */
[----:B------:R-:W4:Y:S01]  /*08c0*/  @P2 LDC R18, c[0x3][R4+0x54] ;  /* 0x00c0150004122b82 */ /* 0x000f220000000800 */
[----:B------:R-:W-:-:S07]  /*08d0*/  SHF.R.U32.HI R11, RZ, 0x1f, R11 ;  /* 0x0000001fff0b7819 */ /* 0x000fce000001160b */
[----:B------:R-:W5:Y:S08]  /*08e0*/  @P3 LDC R20, c[0x3][R4+0x58] ;  /* 0x00c0160004143b82 */ /* 0x000f700000000800 */
[----:B------:R-:W5:Y:S01]  /*08f0*/  @P4 LDC R8, c[0x3][R4+0x5c] ;  /* 0x00c0170004084b82 */ /* 0x000f620000000800 */
[----:B-1----:R-:W-:Y:S01]  /*0900*/  @P5 LOP3.LUT R7, R10, R7, RZ, 0x3c, !PT ;  /* 0x000000070a075212 */ /* 0x002fe200078e3cff */
[C---:B------:R-:W-:Y:S01]  /*0910*/  IMAD.SHL.U32 R10, R0.reuse, 0x10, RZ ;  /* 0x00000010000a7824 */ /* 0x040fe200078e00ff */
[----:B------:R-:W-:Y:S01]  /*0920*/  ISETP.NE.AND P5, PT, R9, RZ, PT ;  /* 0x000000ff0900720c */ /* 0x000fe20003fa5270 */
[----:B------:R-:W-:Y:S01]  /*0930*/  IMAD.SHL.U32 R9, R0, 0x20, RZ ;  /* 0x0000002000097824 */ /* 0x000fe200078e00ff */
[----:B0-----:R-:W-:-:S02]  /*0940*/  @P6 LOP3.LUT R7, R12, R7, RZ, 0x3c, !PT ;  /* 0x000000070c076212 */ /* 0x001fc400078e3cff */
[----:B------:R-:W-:Y:S01]  /*0950*/  ISETP.NE.AND P6, PT, R11, RZ, PT ;  /* 0x000000ff0b00720c */ /* 0x000fe20003fc5270 */
[----:B------:R-:W-:Y:S01]  /*0960*/  IMAD.SHL.U32 R11, R0, 0x8, RZ ;  /* 0x00000008000b7824 */ /* 0x000fe200078e00ff */
[----:B------:R-:W-:Y:S02]  /*0970*/  SHF.R.U32.HI R9, RZ, 0x1f, R9 ;  /* 0x0000001fff097819 */ /* 0x000fe40000011609 */
[----:B--2---:R-:W-:Y:S02]  /*0980*/  @P0 LOP3.LUT R7, R14, R7, RZ, 0x3c, !PT ;  /* 0x000000070e070212 */ /* 0x004fe400078e3cff */
[----:B------:R-:W-:Y:S02]  /*0990*/  SHF.R.U32.HI R10, RZ, 0x1f, R10 ;  /* 0x0000001fff0a7819 */ /* 0x000fe4000001160a */
[----:B------:R-:W-:Y:S01]  /*09a0*/  ISETP.NE.AND P0, PT, R9, RZ, PT ;  /* 0x000000ff0900720c */ /* 0x000fe20003f05270 */
[----:B------:R-:W-:Y:S01]  /*09b0*/  IMAD.SHL.U32 R9, R0, 0x4, RZ ;  /* 0x0000000400097824 */ /* 0x000fe200078e00ff */
[----:B------:R-:W-:-:S02]  /*09c0*/  SHF.R.U32.HI R11, RZ, 0x1f, R11 ;  /* 0x0000001fff0b7819 */ /* 0x000fc4000001160b */
[----:B---3--:R-:W-:Y:S01]  /*09d0*/  @P1 LOP3.LUT R7, R16, R7, RZ, 0x3c, !PT ;  /* 0x0000000710071212 */ /* 0x008fe200078e3cff */
[----:B------:R-:W0:Y:S01]  /*09e0*/  @P6 LDC R12, c[0x3][R4+0x64] ;  /* 0x00c01900040c6b82 */ /* 0x000e220000000800 */
[----:B------:R-:W-:Y:S02]  /*09f0*/  ISETP.NE.AND P1, PT, R10, RZ, PT ;  /* 0x000000ff0a00720c */ /* 0x000fe40003f25270 */
[----:B------:R-:W-:Y:S02]  /*0a00*/  SHF.R.U32.HI R9, RZ, 0x1f, R9 ;  /* 0x0000001fff097819 */ /* 0x000fe40000011609 */
[----:B----4-:R-:W-:-:S03]  /*0a10*/  @P2 LOP3.LUT R7, R18, R7, RZ, 0x3c, !PT ;  /* 0x0000000712072212 */ /* 0x010fc600078e3cff */
[----:B------:R-:W1:Y:S01]  /*0a20*/  @P5 LDC R10, c[0x3][R4+0x60] ;  /* 0x00c01800040a5b82 */ /* 0x000e620000000800 */
[----:B------:R-:W-:Y:S01]  /*0a30*/  ISETP.NE.AND P2, PT, R11, RZ, PT ;  /* 0x000000ff0b00720c */ /* 0x000fe20003f45270 */
[C---:B------:R-:W-:Y:S02]  /*0a40*/  IMAD.SHL.U32 R11, R0.reuse, 0x2, RZ ;  /* 0x00000002000b7824 */ /* 0x040fe400078e00ff */
[----:B------:R-:W-:Y:S01]  /*0a50*/  VIADD R0, R0, UR4 ;  /* 0x0000000400007c36 */ /* 0x000fe20008000000 */
[----:B-----5:R-:W-:Y:S02]  /*0a60*/  @P3 LOP3.LUT R7, R20, R7, RZ, 0x3c, !PT ;  /* 0x0000000714073212 */ /* 0x020fe400078e3cff */
[----:B------:R-:W-:Y:S01]  /*0a70*/  ISETP.NE.AND P3, PT, R9, RZ, PT ;  /* 0x000000ff0900720c */ /* 0x000fe20003f65270 */
[----:B------:R-:W2:Y:S01]  /*0a80*/  @P0 LDC R14, c[0x3][R4+0x68] ;  /* 0x00c01a00040e0b82 */ /* 0x000ea20000000800 */
[----:B------:R-:W-:Y:S02]  /*0a90*/  SHF.R.U32.HI R11, RZ, 0x1f, R11 ;  /* 0x0000001fff0b7819 */ /* 0x000fe4000001160b */
[----:B------:R-:W-:-:S02]  /*0aa0*/  @P4 LOP3.LUT R7, R8, R7, RZ, 0x3c, !PT ;  /* 0x0000000708074212 */ /* 0x000fc400078e3cff */
[----:B------:R-:W-:-:S03]  /*0ab0*/  ISETP.NE.AND P4, PT, R11, RZ, PT ;  /* 0x000000ff0b00720c */ /* 0x000fc60003f85270 */
[----:B------:R-:W3:Y:S08]  /*0ac0*/  @P1 LDC R8, c[0x3][R4+0x6c] ;  /* 0x00c01b0004081b82 */ /* 0x000ef00000000800 */
[----:B------:R-:W4:Y:S08]  /*0ad0*/  @P2 LDC R16, c[0x3][R4+0x70] ;  /* 0x00c01c0004102b82 */ /* 0x000f300000000800 */
[----:B------:R-:W5:Y:S08]  /*0ae0*/  @P3 LDC R18, c[0x3][R4+0x74] ;  /* 0x00c01d0004123b82 */ /* 0x000f700000000800 */
[----:B------:R-:W5:Y:S01]  /*0af0*/  @P4 LDC R20, c[0x3][R4+0x78] ;  /* 0x00c01e0004144b82 */ /* 0x000f620000000800 */
[----:B-1----:R-:W-:-:S04]  /*0b00*/  @P5 LOP3.LUT R7, R10, R7, RZ, 0x3c, !PT ;  /* 0x000000070a075212 */ /* 0x002fc800078e3cff */
[----:B0-----:R-:W-:-:S04]  /*0b10*/  @P6 LOP3.LUT R7, R12, R7, RZ, 0x3c, !PT ;  /* 0x000000070c076212 */ /* 0x001fc800078e3cff */
[----:B--2---:R-:W-:Y:S02]  /*0b20*/  @P0 LOP3.LUT R7, R14, R7, RZ, 0x3c, !PT ;  /* 0x000000070e070212 */ /* 0x004fe400078e3cff */
[----:B------:R-:W-:Y:S02]  /*0b30*/  ISETP.GE.U32.AND P0, PT, R6, UR10, PT ;  /* 0x0000000a06007c0c */ /* 0x000fe4000bf06070 */
[----:B---3--:R-:W-:Y:S01]  /*0b40*/  @P1 LOP3.LUT R7, R8, R7, RZ, 0x3c, !PT ;  /* 0x0000000708071212 */ /* 0x008fe200078e3cff */
[----:B------:R-:W-:-:S04]  /*0b50*/  IMAD.WIDE.U32 R8, R5, 0x4, R2 ;  /* 0x0000000405087825 */ /* 0x000fc800078e0002 */
[----:B------:R-:W-:Y:S01]  /*0b60*/  VIADD R5, R5, UR4 ;  /* 0x0000000405057c36 */ /* 0x000fe20008000000 */
[----:B----4-:R-:W-:-:S04]  /*0b70*/  @P2 LOP3.LUT R7, R16, R7, RZ, 0x3c, !PT ;  /* 0x0000000710072212 */ /* 0x010fc800078e3cff */
[----:B-----5:R-:W-:-:S04]  /*0b80*/  @P3 LOP3.LUT R7, R18, R7, RZ, 0x3c, !PT ;  /* 0x0000000712073212 */ /* 0x020fc800078e3cff */
[----:B------:R-:W-:-:S05]  /*0b90*/  @P4 LOP3.LUT R7, R20, R7, RZ, 0x3c, !PT ;  /* 0x0000000714074212 */ /* 0x000fca00078e3cff */
[----:B------:R-:W-:-:S05]  /*0ba0*/  VIADD R7, R7, 0x1 ;  /* 0x0000000107077836 */ /* 0x000fca0000000000 */
[----:B------:R-:W-:-:S05]  /*0bb0*/  I2FP.F32.U32 R7, R7 ;  /* 0x0000000700077245 */ /* 0x000fca0000201000 */
[----:B------:R-:W-:-:S05]  /*0bc0*/  FMUL.FTZ R7, R7, 4.6566128730773925781e-10 ;  /* 0x3000000007077820 */ /* 0x000fca0000410000 */
[----:B------:R0:W-:Y:S01]  /*0bd0*/  STG.E desc[UR8][R8.64], R7 ;  /* 0x0000000708007986 */ /* 0x0001e2000c101908 */
[----:B------:R-:W-:Y:S05]  /*0be0*/  @!P0 BRA `(.L_x_10) ;  /* 0xfffffff400748947 */ /* 0x000fea000383ffff */
[----:B------:R-:W-:Y:S05]  /*0bf0*/  EXIT ;  /* 0x000000000000794d */ /* 0x000fea0003800000 */
.L_x_11:
        /* <DEDUP_REMOVED lines=16> */
.L_x_13:


//--------------------- .nv.shared.reserved.0     --------------------------
	.section	.nv.shared.reserved.0,"aw",@nobits
	.weak		__nv_reservedSMEM_offset_0_alias
	.size		__nv_reservedSMEM_offset_0_alias, 0, 64
	.other		__nv_reservedSMEM_offset_0_alias,@"STO_CUDA_RESERVED_SHARED STV_DEFAULT"
__nv_reservedSMEM_offset_0_alias:
	.zero		0
	.zero		64


//--------------------- .nv.constant0._Z16inverseCNDKernelPfPjj --------------------------
	.section	.nv.constant0._Z16inverseCNDKernelPfPjj,"a",@progbits
	.sectionflags	@""
	.align	4
.nv.constant0._Z16inverseCNDKernelPfPjj:
	.zero		916


//--------------------- .nv.constant0._Z26quasirandomGeneratorKernelPfjj --------------------------
	.section	.nv.constant0._Z26quasirandomGeneratorKernelPfjj,"a",@progbits
	.sectionflags	@""
	.align	4
.nv.constant0._Z26quasirandomGeneratorKernelPfjj:
	.zero		912


//--------------------- SYMBOLS --------------------------

	.type		.nv.reservedSmem.offset0,@object
	.size		.nv.reservedSmem.offset0,0x4
